	.target	sm_80

	.elftype	@"ET_EXEC"


//--------------------- .note.nv.tkinfo           --------------------------
	.section	.note.nv.tkinfo,"",@"SHT_NOTE"
	.sectionflags	@"SHF_NOTE_NV_TKINFO"
	.tkinfo
        /*0018*/ 	.word	0x00000002
        /*0030*/ 	.string	""
        /*0030*/ 	.string	"ptxas"
        /*0030*/ 	.string	"Cuda compilation tools, release 13.0, V13.0.88"
        /*0030*/ 	.string	"Build cuda_13.0.r13.0/compiler.36424714_0"
        /*0030*/ 	.string	"-v  -suppress-debug-info  -lineinfo  -arch sm_80 "



//--------------------- .note.nv.cuinfo           --------------------------
	.section	.note.nv.cuinfo,"",@"SHT_NOTE"
	.sectionflags	@"SHF_NOTE_NV_CUINFO"
        /*0018*/ 	.short	0x0002
        /*001a*/ 	.short	0x0050
        /*001c*/ 	.short	0x0082
	.zero		2


//--------------------- .nv.info                  --------------------------
	.section	.nv.info,"",@"SHT_CUDA_INFO"
	.align	4


	//----- nvinfo : EIATTR_REGCOUNT
	.align		4
        /*0000*/ 	.byte	0x04, 0x2f
        /*0002*/ 	.short	(.L_1 - .L_0)
	.align		4
.L_0:
        /*0004*/ 	.word	index@(matmul_kernel)
        /*0008*/ 	.word	0x000000ff


	//----- nvinfo : EIATTR_FRAME_SIZE
	.align		4
.L_1:
        /*000c*/ 	.byte	0x04, 0x11
        /*000e*/ 	.short	(.L_3 - .L_2)
	.align		4
.L_2:
        /*0010*/ 	.word	index@(matmul_kernel)
        /*0014*/ 	.word	0x00000098


	//----- nvinfo : EIATTR_MIN_STACK_SIZE
	.align		4
.L_3:
        /*0018*/ 	.byte	0x04, 0x12
        /*001a*/ 	.short	(.L_5 - .L_4)
	.align		4
.L_4:
        /*001c*/ 	.word	index@(matmul_kernel)
        /*0020*/ 	.word	0x00000098
.L_5:


//--------------------- .nv.info.matmul_kernel    --------------------------
	.section	.nv.info.matmul_kernel,"",@"SHT_CUDA_INFO"
	.sectionflags	@""
	.align	4


	//----- nvinfo : EIATTR_CUDA_API_VERSION
	.align		4
        /*0000*/ 	.byte	0x04, 0x37
        /*0002*/ 	.short	(.L_7 - .L_6)
.L_6:
        /*0004*/ 	.word	0x00000082


	//----- nvinfo : EIATTR_SW2861232_WAR
	.align		4
.L_7:
        /*0008*/ 	.byte	0x01, 0x35
	.zero		2


	//----- nvinfo : EIATTR_PARAM_CBANK
	.align		4
        /*000c*/ 	.byte	0x04, 0x0a
        /*000e*/ 	.short	(.L_9 - .L_8)
	.align		4
.L_8:
        /*0010*/ 	.word	index@(.nv.constant0.matmul_kernel)
        /*0014*/ 	.short	0x0160
        /*0016*/ 	.short	0x0050


	//----- nvinfo : EIATTR_CBANK_PARAM_SIZE
	.align		4
.L_9:
        /*0018*/ 	.byte	0x03, 0x19
        /*001a*/ 	.short	0x0050


	//----- nvinfo : EIATTR_KPARAM_INFO
	.align		4
        /*001c*/ 	.byte	0x04, 0x17
        /*001e*/ 	.short	(.L_11 - .L_10)
.L_10:
        /*0020*/ 	.word	0x00000000
        /*0024*/ 	.short	0x000d
        /*0026*/ 	.short	0x0048
        /*0028*/ 	.byte	0x00, 0xf4, 0x21, 0x00


	//----- nvinfo : EIATTR_KPARAM_INFO
	.align		4
.L_11:
        /*002c*/ 	.byte	0x04, 0x17
        /*002e*/ 	.short	(.L_13 - .L_12)
.L_12:
        /*0030*/ 	.word	0x00000000
        /*0034*/ 	.short	0x000c
        /*0036*/ 	.short	0x0040
        /*0038*/ 	.byte	0x00, 0xf4, 0x21, 0x00


	//----- nvinfo : EIATTR_KPARAM_INFO
	.align		4
.L_13:
        /*003c*/ 	.byte	0x04, 0x17
        /*003e*/ 	.short	(.L_15 - .L_14)
.L_14:
        /*0040*/ 	.word	0x00000000
        /*0044*/ 	.short	0x000b
        /*0046*/ 	.short	0x0038
        /*0048*/ 	.byte	0x00, 0xf0, 0x11, 0x00


	//----- nvinfo : EIATTR_KPARAM_INFO
	.align		4
.L_15:
        /*004c*/ 	.byte	0x04, 0x17
        /*004e*/ 	.short	(.L_17 - .L_16)
.L_16:
        /*0050*/ 	.word	0x00000000
        /*0054*/ 	.short	0x000a
        /*0056*/ 	.short	0x0034
        /*0058*/ 	.byte	0x00, 0xf0, 0x11, 0x00


	//----- nvinfo : EIATTR_KPARAM_INFO
	.align		4
.L_17:
        /*005c*/ 	.byte	0x04, 0x17
        /*005e*/ 	.short	(.L_19 - .L_18)
.L_18:
        /*0060*/ 	.word	0x00000000
        /*0064*/ 	.short	0x0009
        /*0066*/ 	.short	0x0030
        /*0068*/ 	.byte	0x00, 0xf0, 0x11, 0x00


	//----- nvinfo : EIATTR_KPARAM_INFO
	.align		4
.L_19:
        /*006c*/ 	.byte	0x04, 0x17
        /*006e*/ 	.short	(.L_21 - .L_20)
.L_20:
        /*0070*/ 	.word	0x00000000
        /*0074*/ 	.short	0x0008
        /*0076*/ 	.short	0x002c
        /*0078*/ 	.byte	0x00, 0xf0, 0x11, 0x00


	//----- nvinfo : EIATTR_KPARAM_INFO
	.align		4
.L_21:
        /*007c*/ 	.byte	0x04, 0x17
        /*007e*/ 	.short	(.L_23 - .L_22)
.L_22:
        /*0080*/ 	.word	0x00000000
        /*0084*/ 	.short	0x0007
        /*0086*/ 	.short	0x0028
        /*0088*/ 	.byte	0x00, 0xf0, 0x11, 0x00


	//----- nvinfo : EIATTR_KPARAM_INFO
	.align		4
.L_23:
        /*008c*/ 	.byte	0x04, 0x17
        /*008e*/ 	.short	(.L_25 - .L_24)
.L_24:
        /*0090*/ 	.word	0x00000000
        /*0094*/ 	.short	0x0006
        /*0096*/ 	.short	0x0024
        /*0098*/ 	.byte	0x00, 0xf0, 0x11, 0x00


	//----- nvinfo : EIATTR_KPARAM_INFO
	.align		4
.L_25:
        /*009c*/ 	.byte	0x04, 0x17
        /*009e*/ 	.short	(.L_27 - .L_26)
.L_26:
        /*00a0*/ 	.word	0x00000000
        /*00a4*/ 	.short	0x0005
        /*00a6*/ 	.short	0x0020
        /*00a8*/ 	.byte	0x00, 0xf0, 0x11, 0x00


	//----- nvinfo : EIATTR_KPARAM_INFO
	.align		4
.L_27:
        /*00ac*/ 	.byte	0x04, 0x17
        /*00ae*/ 	.short	(.L_29 - .L_28)
.L_28:
        /*00b0*/ 	.word	0x00000000
        /*00b4*/ 	.short	0x0004
        /*00b6*/ 	.short	0x001c
        /*00b8*/ 	.byte	0x00, 0xf0, 0x11, 0x00


	//----- nvinfo : EIATTR_KPARAM_INFO
	.align		4
.L_29:
        /*00bc*/ 	.byte	0x04, 0x17
        /*00be*/ 	.short	(.L_31 - .L_30)
.L_30:
        /*00c0*/ 	.word	0x00000000
        /*00c4*/ 	.short	0x0003
        /*00c6*/ 	.short	0x0018
        /*00c8*/ 	.byte	0x00, 0xf0, 0x11, 0x00


	//----- nvinfo : EIATTR_KPARAM_INFO
	.align		4
.L_31:
        /*00cc*/ 	.byte	0x04, 0x17
        /*00ce*/ 	.short	(.L_33 - .L_32)
.L_32:
        /*00d0*/ 	.word	0x00000000
        /*00d4*/ 	.short	0x0002
        /*00d6*/ 	.short	0x0010
        /*00d8*/ 	.byte	0x00, 0xf4, 0x21, 0x00


	//----- nvinfo : EIATTR_KPARAM_INFO
	.align		4
.L_33:
        /*00dc*/ 	.byte	0x04, 0x17
        /*00de*/ 	.short	(.L_35 - .L_34)
.L_34:
        /*00e0*/ 	.word	0x00000000
        /*00e4*/ 	.short	0x0001
        /*00e6*/ 	.short	0x0008
        /*00e8*/ 	.byte	0x00, 0xf4, 0x21, 0x00


	//----- nvinfo : EIATTR_KPARAM_INFO
	.align		4
.L_35:
        /*00ec*/ 	.byte	0x04, 0x17
        /*00ee*/ 	.short	(.L_37 - .L_36)
.L_36:
        /*00f0*/ 	.word	0x00000000
        /*00f4*/ 	.short	0x0000
        /*00f6*/ 	.short	0x0000
        /*00f8*/ 	.byte	0x00, 0xf4, 0x21, 0x00


	//----- nvinfo : EIATTR_MAXREG_COUNT
	.align		4
.L_37:
        /*00fc*/ 	.byte	0x03, 0x1b
        /*00fe*/ 	.short	0x00ff


	//----- nvinfo : EIATTR_NUM_BARRIERS
	.align		4
        /*0100*/ 	.byte	0x02, 0x4c
        /*0102*/ 	.byte	0x01
	.zero		1


	//----- nvinfo : EIATTR_ANNOTATIONS
	.align		4
        /*0104*/ 	.byte	0x04, 0x55
        /*0106*/ 	.short	(.L_39 - .L_38)


	//   ....[0]....
.L_38:
        /*0108*/ 	.word	0x00000001
        /*010c*/ 	.byte	0xd0, 0x07, 0x00, 0x00, 0x01, 0x00, 0x00, 0x00, 0x50, 0x08, 0x00, 0x00, 0x01, 0x00, 0x00, 0x00
        /* <DEDUP_REMOVED lines=36> */
        /*035c*/ 	.byte	0x60, 0xd0, 0x00, 0x00, 0x01, 0x00, 0x00, 0x00, 0x90, 0xd0, 0x00, 0x00


	//----- nvinfo : EIATTR_MERCURY_ISA_VERSION
	.align		4
.L_39:
        /*0368*/ 	.byte	0x03, 0x5f
        /*036a*/ 	.short	0x0000


	//----- nvinfo : EIATTR_EXIT_INSTR_OFFSETS
	.align		4
        /*036c*/ 	.byte	0x04, 0x1c
        /*036e*/ 	.short	(.L_41 - .L_40)


	//   ....[0]....
.L_40:
        /*0370*/ 	.word	0x0000d400


	//   ....[1]....
        /*0374*/ 	.word	0x0000d420


	//----- nvinfo : EIATTR_REQNTID
	.align		4
.L_41:
        /*0378*/ 	.byte	0x04, 0x10
        /*037a*/ 	.short	(.L_43 - .L_42)
.L_42:
        /*037c*/ 	.word	0x00000100
        /*0380*/ 	.word	0x00000001
        /*0384*/ 	.word	0x00000001
.L_43:


//--------------------- .nv.callgraph             --------------------------
	.section	.nv.callgraph,"",@"SHT_CUDA_CALLGRAPH"
	.align	4
	.sectionentsize	8
	.align		4
        /*0000*/ 	.word	0x00000000
	.align		4
        /*0004*/ 	.word	0xffffffff
	.align		4
        /*0008*/ 	.word	0x00000000
	.align		4
        /*000c*/ 	.word	0xfffffffe
	.align		4
        /*0010*/ 	.word	0x00000000
	.align		4
        /*0014*/ 	.word	0xfffffffd
	.align		4
        /*0018*/ 	.word	0x00000000
	.align		4
        /*001c*/ 	.word	0xfffffffc


//--------------------- .nv.rel.action            --------------------------
	.section	.nv.rel.action,"",@"SHT_CUDA_RELOCINFO"
	.align	8
	.sectionentsize	8
        /*0000*/ 	.byte	0x73, 0x00, 0x00, 0x00, 0x00, 0x00, 0x00, 0x00, 0x00, 0x00, 0x00, 0x11, 0x25, 0x00, 0x05, 0x36


//--------------------- .nv.constant0.matmul_kernel --------------------------
	.section	.nv.constant0.matmul_kernel,"a",@progbits
	.sectionflags	@""
	.align	4
.nv.constant0.matmul_kernel:
	.zero		432


//--------------------- .text.matmul_kernel       --------------------------
	.section	.text.matmul_kernel,"ax",@progbits
	.sectioninfo	@"SHI_REGISTERS=255"
	.align	128
        .global         matmul_kernel
        .type           matmul_kernel,@function
        .size           matmul_kernel,(.L_x_4 - matmul_kernel)
        .other          matmul_kernel,@"STO_CUDA_ENTRY STV_DEFAULT"
matmul_kernel:
.text.matmul_kernel:
[----:B------:R-:W-:Y:S02]  /*0000*/  IMAD.MOV.U32 R1, RZ, RZ, c[0x0][0x28] ;  /* 0x00000a00ff017624 */ /* 0x000fe400078e00ff */
[----:B------:R-:W-:Y:S01]  /*0010*/  IMAD.MOV.U32 R0, RZ, RZ, c[0x0][0x17c] ;  /* 0x00005f00ff007624 */ /* 0x000fe200078e00ff */
[----:B------:R-:W1:Y:S01]  /*0020*/  S2R R5, SR_CTAID.X ;  /* 0x0000000000057919 */ /* 0x000e620000002500 */
[----:B------:R-:W-:Y:S01]  /*0030*/  IMAD.MOV.U32 R251, RZ, RZ, c[0x0][0x188] ;  /* 0x00006200fffb7624 */ /* 0x000fe200078e00ff */
[----:B------:R-:W-:Y:S01]  /*0040*/  IADD3 R1, R1, -0x98, RZ ;  /* 0xffffff6801017810 */ /* 0x000fe20007ffe0ff */
[----:B------:R-:W-:Y:S01]  /*0050*/  ULDC.64 UR6, c[0x0][0x118] ;  /* 0x0000460000067ab9 */ /* 0x000fe20000000a00 */
[----:B------:R-:W-:Y:S01]  /*0060*/  IADD3 R0, R0, 0x3f, RZ ;  /* 0x0000003f00007810 */ /* 0x000fe20007ffe0ff */
[----:B------:R-:W2:Y:S01]  /*0070*/  S2R R11, SR_TID.X ;  /* 0x00000000000b7919 */ /* 0x000ea20000002100 */
[----:B------:R-:W-:Y:S01]  /*0080*/  LOP3.LUT R237, RZ, c[0x0][0x17c], RZ, 0x33, !PT ;  /* 0x00005f00ffed7a12 */ /* 0x000fe200078e33ff */
[----:B------:R-:W-:Y:S01]  /*0090*/  ULDC UR5, c[0x0][0x180] ;  /* 0x0000600000057ab9 */ /* 0x000fe20000000800 */
[----:B------:R-:W-:Y:S01]  /*00a0*/  SHF.R.S32.HI R3, RZ, 0x1f, R0 ;  /* 0x0000001fff037819 */ /* 0x000fe20000011400 */
[----:B------:R-:W-:-:S03]  /*00b0*/  UIADD3 UR4, UR5, -0x80, URZ ;  /* 0xffffff8005047890 */ /* 0x000fc6000fffe03f */
[----:B------:R-:W-:-:S04]  /*00c0*/  LEA.HI R3, R3, R0, RZ, 0x6 ;  /* 0x0000000003037211 */ /* 0x000fc800078f30ff */
[----:B------:R-:W-:-:S05]  /*00d0*/  SHF.R.S32.HI R3, RZ, 0x6, R3 ;  /* 0x00000006ff037819 */ /* 0x000fca0000011403 */
[----:B------:R-:W-:Y:S01]  /*00e0*/  IMAD.SHL.U32 R4, R3, 0x8, RZ ;  /* 0x0000000803047824 */ /* 0x000fe200078e00ff */
[----:B-1----:R-:W-:-:S04]  /*00f0*/  IABS R8, R5 ;  /* 0x0000000500087213 */ /* 0x002fc80000000000 */
[-C--:B------:R-:W-:Y:S02]  /*0100*/  IABS R7, R4.reuse ;  /* 0x0000000400077213 */ /* 0x080fe40000000000 */
[----:B------:R-:W-:Y:S02]  /*0110*/  IABS R10, R4 ;  /* 0x00000004000a7213 */ /* 0x000fe40000000000 */
[----:B------:R-:W1:Y:S01]  /*0120*/  I2F.RP R0, R7 ;  /* 0x0000000700007306 */ /* 0x000e620000209400 */
[----:B--2---:R-:W-:-:S05]  /*0130*/  LOP3.LUT R31, R11, 0x7f, RZ, 0xc0, !PT ;  /* 0x0000007f0b1f7812 */ /* 0x004fca00078ec0ff */
[----:B------:R-:W-:Y:S02]  /*0140*/  IMAD.SHL.U32 R13, R31, 0x4, RZ ;  /* 0x000000041f0d7824 */ /* 0x000fe400078e00ff */
[----:B-1----:R-:W1:Y:S02]  /*0150*/  MUFU.RCP R0, R0 ;  /* 0x0000000000007308 */ /* 0x002e640000001000 */
[----:B-1----:R-:W-:Y:S01]  /*0160*/  IADD3 R2, R0, 0xffffffe, RZ ;  /* 0x0ffffffe00027810 */ /* 0x002fe20007ffe0ff */
[----:B------:R-:W-:-:S05]  /*0170*/  IMAD.MOV R0, RZ, RZ, -R10 ;  /* 0x000000ffff007224 */ /* 0x000fca00078e0a0a */
[----:B------:R1:W2:Y:S02]  /*0180*/  F2I.FTZ.U32.TRUNC.NTZ R3, R2 ;  /* 0x0000000200037305 */ /* 0x0002a4000021f000 */
[----:B-1----:R-:W-:Y:S02]  /*0190*/  IMAD.MOV.U32 R2, RZ, RZ, RZ ;  /* 0x000000ffff027224 */ /* 0x002fe400078e00ff */
[----:B--2---:R-:W-:-:S04]  /*01a0*/  IMAD.MOV R6, RZ, RZ, -R3 ;  /* 0x000000ffff067224 */ /* 0x004fc800078e0a03 */
[----:B------:R-:W-:Y:S02]  /*01b0*/  IMAD R9, R6, R7, RZ ;  /* 0x0000000706097224 */ /* 0x000fe400078e02ff */
[----:B------:R-:W-:Y:S02]  /*01c0*/  IMAD.MOV.U32 R6, RZ, RZ, R8 ;  /* 0x000000ffff067224 */ /* 0x000fe400078e0008 */
[----:B------:R-:W-:-:S06]  /*01d0*/  IMAD.HI.U32 R3, R3, R9, R2 ;  /* 0x0000000903037227 */ /* 0x000fcc00078e0002 */
[----:B------:R-:W-:-:S04]  /*01e0*/  IMAD.HI.U32 R3, R3, R6, RZ ;  /* 0x0000000603037227 */ /* 0x000fc800078e00ff */
[----:B------:R-:W-:-:S05]  /*01f0*/  IMAD R0, R3, R0, R6 ;  /* 0x0000000003007224 */ /* 0x000fca00078e0206 */
[----:B------:R-:W-:-:S13]  /*0200*/  ISETP.GT.U32.AND P1, PT, R7, R0, PT ;  /* 0x000000000700720c */ /* 0x000fda0003f24070 */
[----:B------:R-:W-:Y:S01]  /*0210*/  @!P1 IMAD.IADD R0, R0, 0x1, -R7 ;  /* 0x0000000100009824 */ /* 0x000fe200078e0a07 */
[----:B------:R-:W-:Y:S02]  /*0220*/  @!P1 IADD3 R3, R3, 0x1, RZ ;  /* 0x0000000103039810 */ /* 0x000fe40007ffe0ff */
[----:B------:R-:W-:Y:S02]  /*0230*/  ISETP.NE.AND P1, PT, R4, RZ, PT ;  /* 0x000000ff0400720c */ /* 0x000fe40003f25270 */
[----:B------:R-:W-:Y:S02]  /*0240*/  ISETP.GE.U32.AND P0, PT, R0, R7, PT ;  /* 0x000000070000720c */ /* 0x000fe40003f06070 */
[----:B------:R-:W-:Y:S02]  /*0250*/  LOP3.LUT R0, R5, R4, RZ, 0x3c, !PT ;  /* 0x0000000405007212 */ /* 0x000fe400078e3cff */
[----:B------:R-:W-:Y:S02]  /*0260*/  IABS R7, c[0x0][0x17c] ;  /* 0x00005f0000077a13 */ /* 0x000fe40000000000 */
[----:B------:R-:W-:Y:S01]  /*0270*/  ISETP.GE.AND P2, PT, R0, RZ, PT ;  /* 0x000000ff0000720c */ /* 0x000fe20003f46270 */
[----:B------:R-:W-:-:S05]  /*0280*/  IMAD.MOV.U32 R0, RZ, RZ, c[0x0][0x178] ;  /* 0x00005e00ff007624 */ /* 0x000fca00078e00ff */
[----:B------:R-:W-:Y:S02]  /*0290*/  IADD3 R0, R0, 0x7f, RZ ;  /* 0x0000007f00007810 */ /* 0x000fe40007ffe0ff */
[----:B------:R-:W-:-:S05]  /*02a0*/  @P0 IADD3 R3, R3, 0x1, RZ ;  /* 0x0000000103030810 */ /* 0x000fca0007ffe0ff */
[----:B------:R-:W-:Y:S01]  /*02b0*/  IMAD.MOV.U32 R2, RZ, RZ, R3 ;  /* 0x000000ffff027224 */ /* 0x000fe200078e0003 */
[----:B------:R-:W-:-:S03]  /*02c0*/  SHF.R.S32.HI R3, RZ, 0x1f, R0 ;  /* 0x0000001fff037819 */ /* 0x000fc60000011400 */
[----:B------:R-:W-:Y:S01]  /*02d0*/  @!P2 IMAD.MOV R2, RZ, RZ, -R2 ;  /* 0x000000ffff02a224 */ /* 0x000fe200078e0a02 */
[----:B------:R-:W-:Y:S02]  /*02e0*/  @!P1 LOP3.LUT R2, RZ, R4, RZ, 0x33, !PT ;  /* 0x00000004ff029212 */ /* 0x000fe400078e33ff */
[----:B------:R-:W-:-:S03]  /*02f0*/  LEA.HI R3, R3, R0, RZ, 0x7 ;  /* 0x0000000003037211 */ /* 0x000fc600078f38ff */
[----:B------:R-:W-:Y:S02]  /*0300*/  IMAD.SHL.U32 R15, R2, 0x8, RZ ;  /* 0x00000008020f7824 */ /* 0x000fe400078e00ff */
[----:B------:R-:W-:-:S03]  /*0310*/  IMAD.MOV R2, RZ, RZ, -R2 ;  /* 0x000000ffff027224 */ /* 0x000fc600078e0a02 */
[----:B------:R-:W-:Y:S01]  /*0320*/  LEA.HI.SX32 R3, R3, -R15, 0x19 ;  /* 0x8000000f03037211 */ /* 0x000fe200078fcaff */
[----:B------:R-:W-:Y:S02]  /*0330*/  IMAD R14, R4, R2, R5 ;  /* 0x00000002040e7224 */ /* 0x000fe400078e0205 */
[----:B------:R-:W-:Y:S01]  /*0340*/  IMAD.MOV.U32 R2, RZ, RZ, RZ ;  /* 0x000000ffff027224 */ /* 0x000fe200078e00ff */
[----:B------:R-:W-:Y:S02]  /*0350*/  IMNMX R17, R3, 0x8, PT ;  /* 0x0000000803117817 */ /* 0x000fe40003800200 */
[----:B------:R-:W-:Y:S02]  /*0360*/  IABS R4, R14 ;  /* 0x0000000e00047213 */ /* 0x000fe40000000000 */
[----:B------:R-:W-:-:S04]  /*0370*/  IABS R9, R17 ;  /* 0x0000001100097213 */ /* 0x000fc80000000000 */
[----:B------:R-:W1:Y:S08]  /*0380*/  I2F.RP R0, R9 ;  /* 0x0000000900007306 */ /* 0x000e700000209400 */
[----:B-1----:R-:W1:Y:S02]  /*0390*/  MUFU.RCP R0, R0 ;  /* 0x0000000000007308 */ /* 0x002e640000001000 */
[----:B-1----:R-:W-:-:S06]  /*03a0*/  IADD3 R3, R0, 0xffffffe, RZ ;  /* 0x0ffffffe00037810 */ /* 0x002fcc0007ffe0ff */
[----:B------:R-:W1:Y:S02]  /*03b0*/  F2I.FTZ.U32.TRUNC.NTZ R3, R3 ;  /* 0x0000000300037305 */ /* 0x000e64000021f000 */
[----:B-1----:R-:W-:-:S04]  /*03c0*/  IMAD.MOV R6, RZ, RZ, -R3 ;  /* 0x000000ffff067224 */ /* 0x002fc800078e0a03 */
[----:B------:R-:W-:Y:S01]  /*03d0*/  IMAD R5, R6, R9, RZ ;  /* 0x0000000906057224 */ /* 0x000fe200078e02ff */
[----:B------:R-:W-:-:S03]  /*03e0*/  IABS R6, R17 ;  /* 0x0000001100067213 */ /* 0x000fc60000000000 */
[----:B------:R-:W-:-:S04]  /*03f0*/  IMAD.HI.U32 R2, R3, R5, R2 ;  /* 0x0000000503027227 */ /* 0x000fc800078e0002 */
[----:B------:R-:W-:Y:S02]  /*0400*/  IMAD.MOV.U32 R5, RZ, RZ, R7 ;  /* 0x000000ffff057224 */ /* 0x000fe400078e0007 */
[----:B------:R-:W-:Y:S01]  /*0410*/  IMAD.MOV.U32 R3, RZ, RZ, R4 ;  /* 0x000000ffff037224 */ /* 0x000fe200078e0004 */
[----:B------:R-:W-:Y:S01]  /*0420*/  IABS R4, c[0x0][0x178] ;  /* 0x00005e0000047a13 */ /* 0x000fe20000000000 */
[----:B------:R-:W-:Y:S01]  /*0430*/  IMAD.MOV R0, RZ, RZ, -R6 ;  /* 0x000000ffff007224 */ /* 0x000fe200078e0a06 */
[----:B------:R-:W1:Y:S01]  /*0440*/  I2F.RP R7, R5 ;  /* 0x0000000500077306 */ /* 0x000e620000209400 */
[----:B------:R-:W-:-:S04]  /*0450*/  IMAD.HI.U32 R2, R2, R3, RZ ;  /* 0x0000000302027227 */ /* 0x000fc800078e00ff */
[----:B------:R-:W-:-:S03]  /*0460*/  IMAD R0, R2, R0, R3 ;  /* 0x0000000002007224 */ /* 0x000fc600078e0203 */
[----:B------:R-:W2:Y:S02]  /*0470*/  I2F.RP R6, R4 ;  /* 0x0000000400067306 */ /* 0x000ea40000209400 */
[----:B------:R-:W-:-:S06]  /*0480*/  ISETP.GT.U32.AND P1, PT, R9, R0, PT ;  /* 0x000000000900720c */ /* 0x000fcc0003f24070 */
[----:B-1----:R-:W1:Y:S07]  /*0490*/  MUFU.RCP R7, R7 ;  /* 0x0000000700077308 */ /* 0x002e6e0000001000 */
[----:B------:R-:W-:Y:S01]  /*04a0*/  @!P1 IMAD.IADD R0, R0, 0x1, -R9 ;  /* 0x0000000100009824 */ /* 0x000fe200078e0a09 */
[----:B--2---:R-:W2:Y:S01]  /*04b0*/  MUFU.RCP R6, R6 ;  /* 0x0000000600067308 */ /* 0x004ea20000001000 */
[----:B------:R-:W-:Y:S02]  /*04c0*/  @!P1 IADD3 R2, R2, 0x1, RZ ;  /* 0x0000000102029810 */ /* 0x000fe40007ffe0ff */
[----:B------:R-:W-:-:S02]  /*04d0*/  ISETP.NE.AND P1, PT, R17, RZ, PT ;  /* 0x000000ff1100720c */ /* 0x000fc40003f25270 */
[----:B------:R-:W-:Y:S02]  /*04e0*/  ISETP.GE.U32.AND P0, PT, R0, R9, PT ;  /* 0x000000090000720c */ /* 0x000fe40003f06070 */
[----:B------:R-:W-:Y:S02]  /*04f0*/  LOP3.LUT R0, R14, R17, RZ, 0x3c, !PT ;  /* 0x000000110e007212 */ /* 0x000fe400078e3cff */
[----:B-1----:R-:W-:Y:S02]  /*0500*/  IADD3 R3, R7, 0xffffffe, RZ ;  /* 0x0ffffffe07037810 */ /* 0x002fe40007ffe0ff */
[----:B------:R-:W-:Y:S02]  /*0510*/  ISETP.GE.AND P2, PT, R0, RZ, PT ;  /* 0x000000ff0000720c */ /* 0x000fe40003f46270 */
[----:B------:R-:W-:Y:S02]  /*0520*/  SHF.R.U32.HI R0, RZ, 0x7, R11 ;  /* 0x00000007ff007819 */ /* 0x000fe4000001160b */
[----:B------:R-:W1:Y:S01]  /*0530*/  F2I.FTZ.U32.TRUNC.NTZ R3, R3 ;  /* 0x0000000300037305 */ /* 0x000e62000021f000 */
[----:B--2---:R-:W-:-:S02]  /*0540*/  IADD3 R7, R6, 0xffffffe, RZ ;  /* 0x0ffffffe06077810 */ /* 0x004fc40007ffe0ff */
[----:B------:R-:W-:Y:S02]  /*0550*/  @P0 IADD3 R2, R2, 0x1, RZ ;  /* 0x0000000102020810 */ /* 0x000fe40007ffe0ff */
[----:B------:R-:W-:Y:S02]  /*0560*/  SGXT.U32 R0, R0, 0x1 ;  /* 0x000000010000781a */ /* 0x000fe40000000000 */
[----:B------:R-:W-:Y:S01]  /*0570*/  SHF.R.S32.HI R6, RZ, 0x7, R11 ;  /* 0x00000007ff067819 */ /* 0x000fe2000001140b */
[----:B------:R-:W-:Y:S01]  /*0580*/  IMAD.MOV.U32 R8, RZ, RZ, R2 ;  /* 0x000000ffff087224 */ /* 0x000fe200078e0002 */
[----:B------:R-:W2:Y:S01]  /*0590*/  F2I.FTZ.U32.TRUNC.NTZ R7, R7 ;  /* 0x0000000700077305 */ /* 0x000ea2000021f000 */
[----:B------:R-:W-:Y:S01]  /*05a0*/  IMAD R130, R0, c[0x0][0x188], RZ ;  /* 0x0000620000827a24 */ /* 0x000fe200078e02ff */
[----:B------:R-:W-:Y:S01]  /*05b0*/  SGXT R6, R6, 0x1 ;  /* 0x000000010606781a */ /* 0x000fe20000000200 */
[----:B------:R-:W-:Y:S01]  /*05c0*/  @!P2 IMAD.MOV R8, RZ, RZ, -R8 ;  /* 0x000000ffff08a224 */ /* 0x000fe200078e0a08 */
[----:B------:R-:W-:Y:S01]  /*05d0*/  @!P1 LOP3.LUT R8, RZ, R17, RZ, 0x33, !PT ;  /* 0x00000011ff089212 */ /* 0x000fe200078e33ff */
[----:B------:R-:W-:Y:S01]  /*05e0*/  IMAD R132, R251, 0x2, R130 ;  /* 0x00000002fb847824 */ /* 0x000fe200078e0282 */
[C---:B------:R-:W-:Y:S01]  /*05f0*/  LOP3.LUT R225, R0.reuse, 0xc, RZ, 0xfc, !PT ;  /* 0x0000000c00e17812 */ /* 0x040fe200078efcff */
[----:B-1----:R-:W-:Y:S01]  /*0600*/  IMAD.MOV R2, RZ, RZ, -R3 ;  /* 0x000000ffff027224 */ /* 0x002fe200078e0a03 */
[----:B------:R-:W-:Y:S01]  /*0610*/  LOP3.LUT R222, R0, 0x14, RZ, 0xfc, !PT ;  /* 0x0000001400de7812 */ /* 0x000fe200078efcff */
[----:B------:R-:W-:-:S02]  /*0620*/  IMAD.SHL.U32 R9, R8, 0x40, RZ ;  /* 0x0000004008097824 */ /* 0x000fc400078e00ff */
[----:B------:R-:W-:Y:S02]  /*0630*/  IMAD R11, R2, R5, RZ ;  /* 0x00000005020b7224 */ /* 0x000fe400078e02ff */
[----:B------:R-:W-:Y:S01]  /*0640*/  IMAD.MOV.U32 R2, RZ, RZ, RZ ;  /* 0x000000ffff027224 */ /* 0x000fe200078e00ff */
[C---:B------:R-:W-:Y:S01]  /*0650*/  LOP3.LUT R82, R9.reuse, 0x32, R0, 0xfe, !PT ;  /* 0x0000003209527812 */ /* 0x040fe200078efe00 */
[----:B------:R-:W-:Y:S01]  /*0660*/  IMAD.MOV R8, RZ, RZ, -R8 ;  /* 0x000000ffff087224 */ /* 0x000fe200078e0a08 */
[----:B------:R-:W-:Y:S01]  /*0670*/  LOP3.LUT R71, R9, 0x2, R0, 0xfe, !PT ;  /* 0x0000000209477812 */ /* 0x000fe200078efe00 */
[----:B------:R-:W-:Y:S01]  /*0680*/  IMAD.HI.U32 R10, R3, R11, R2 ;  /* 0x0000000b030a7227 */ /* 0x000fe200078e0002 */
[----:B------:R-:W-:Y:S02]  /*0690*/  IABS R62, R82 ;  /* 0x00000052003e7213 */ /* 0x000fe40000000000 */
[C-C-:B------:R-:W-:Y:S01]  /*06a0*/  LOP3.LUT R2, R13.reuse, 0x220, R6.reuse, 0x78, !PT ;  /* 0x000002200d027812 */ /* 0x140fe200078e7806 */
[----:B--2---:R-:W-:Y:S01]  /*06b0*/  IMAD.MOV R19, RZ, RZ, -R7 ;  /* 0x000000ffff137224 */ /* 0x004fe200078e0a07 */
[----:B------:R-:W-:Y:S01]  /*06c0*/  LOP3.LUT R3, R13, 0x210, R6, 0x78, !PT ;  /* 0x000002100d037812 */ /* 0x000fe200078e7806 */
[----:B------:R-:W-:Y:S01]  /*06d0*/  IMAD R8, R17, R8, R14 ;  /* 0x0000000811087224 */ /* 0x000fe200078e020e */
[----:B------:R-:W-:Y:S01]  /*06e0*/  IABS R14, R71 ;  /* 0x00000047000e7213 */ /* 0x000fe20000000000 */
[----:B------:R-:W-:Y:S01]  /*06f0*/  IMAD R13, R19, R4, RZ ;  /* 0x00000004130d7224 */ /* 0x000fe200078e02ff */
[C-C-:B------:R-:W-:Y:S01]  /*0700*/  LOP3.LUT R59, R9.reuse, 0x3e, R0.reuse, 0xfe, !PT ;  /* 0x0000003e093b7812 */ /* 0x140fe200078efe00 */
[----:B------:R-:W-:Y:S01]  /*0710*/  IMAD.MOV.U32 R6, RZ, RZ, RZ ;  /* 0x000000ffff067224 */ /* 0x000fe200078e00ff */
[----:B------:R-:W-:Y:S01]  /*0720*/  LOP3.LUT R100, R9, 0x4, R0, 0xfe, !PT ;  /* 0x0000000409647812 */ /* 0x000fe200078efe00 */
[----:B------:R-:W-:Y:S01]  /*0730*/  IMAD.HI.U32 R17, R10, R62, RZ ;  /* 0x0000003e0a117227 */ /* 0x000fe200078e00ff */
[----:B------:R-:W-:-:S02]  /*0740*/  IABS R72, R59 ;  /* 0x0000003b00487213 */ /* 0x000fc40000000000 */
[----:B------:R-:W-:Y:S01]  /*0750*/  LOP3.LUT R101, R9, R0, RZ, 0xfc, !PT ;  /* 0x0000000009657212 */ /* 0x000fe200078efcff */
[----:B------:R-:W-:Y:S01]  /*0760*/  IMAD.HI.U32 R6, R7, R13, R6 ;  /* 0x0000000d07067227 */ /* 0x000fe200078e0006 */
[----:B------:R-:W-:Y:S02]  /*0770*/  IABS R16, R100 ;  /* 0x0000006400107213 */ /* 0x000fe40000000000 */
[----:B------:R-:W-:Y:S01]  /*0780*/  IABS R12, R101 ;  /* 0x00000065000c7213 */ /* 0x000fe20000000000 */
[----:B------:R-:W-:Y:S01]  /*0790*/  IMAD.MOV R17, RZ, RZ, -R17 ;  /* 0x000000ffff117224 */ /* 0x000fe200078e0a11 */
[C-C-:B------:R-:W-:Y:S01]  /*07a0*/  LOP3.LUT R98, R9.reuse, 0x8, R0.reuse, 0xfe, !PT ;  /* 0x0000000809627812 */ /* 0x140fe200078efe00 */
[C---:B------:R-:W-:Y:S01]  /*07b0*/  IMAD.HI.U32 R7, R10.reuse, R14, RZ ;  /* 0x0000000e0a077227 */ /* 0x040fe200078e00ff */
[C-C-:B------:R-:W-:Y:S01]  /*07c0*/  LOP3.LUT R96, R9.reuse, 0xc, R0.reuse, 0xfe, !PT ;  /* 0x0000000c09607812 */ /* 0x140fe200078efe00 */
[----:B------:R-:W-:Y:S01]  /*07d0*/  STL [R1+0x80], R101 ;  /* 0x0000806501007387 */ /* 0x000fe20000100800 */
[----:B------:R-:W-:Y:S01]  /*07e0*/  LOP3.LUT R97, R9, 0xa, R0, 0xfe, !PT ;  /* 0x0000000a09617812 */ /* 0x000fe200078efe00 */
[----:B------:R-:W-:Y:S01]  /*07f0*/  IMAD R62, R5, R17, R62 ;  /* 0x00000011053e7224 */ /* 0x000fe200078e023e */
[----:B------:R-:W-:Y:S01]  /*0800*/  IABS R20, R98 ;  /* 0x0000006200147213 */ /* 0x000fe20000000000 */
[----:B------:R-:W-:Y:S01]  /*0810*/  IMAD.MOV R7, RZ, RZ, -R7 ;  /* 0x000000ffff077224 */ /* 0x000fe200078e0a07 */
[----:B------:R-:W-:Y:S01]  /*0820*/  IABS R24, R96 ;  /* 0x0000006000187213 */ /* 0x000fe20000000000 */
[C---:B------:R-:W-:Y:S01]  /*0830*/  IMAD.HI.U32 R17, R10.reuse, R72, RZ ;  /* 0x000000480a117227 */ /* 0x040fe200078e00ff */
[----:B------:R-:W-:Y:S01]  /*0840*/  IABS R22, R97 ;  /* 0x0000006100167213 */ /* 0x000fe20000000000 */
[----:B------:R1:W-:Y:S01]  /*0850*/  STL [R1+0x90], R3 ;  /* 0x0000900301007387 */ /* 0x0003e20000100800 */
[----:B------:R-:W-:Y:S01]  /*0860*/  LOP3.LUT R99, R9, 0x6, R0, 0xfe, !PT ;  /* 0x0000000609637812 */ /* 0x000fe200078efe00 */
[----:B------:R-:W-:Y:S01]  /*0870*/  IMAD R14, R5, R7, R14 ;  /* 0x00000007050e7224 */ /* 0x000fe200078e020e */
[C-C-:B------:R-:W-:Y:S01]  /*0880*/  LOP3.LUT R95, R9.reuse, 0xe, R0.reuse, 0xfe, !PT ;  /* 0x0000000e095f7812 */ /* 0x140fe200078efe00 */
[----:B------:R-:W-:Y:S01]  /*0890*/  IMAD.MOV R29, RZ, RZ, -R17 ;  /* 0x000000ffff1d7224 */ /* 0x000fe200078e0a11 */
[----:B------:R-:W-:Y:S01]  /*08a0*/  IABS R18, R99 ;  /* 0x0000006300127213 */ /* 0x000fe20000000000 */
[C---:B------:R-:W-:Y:S01]  /*08b0*/  IMAD.HI.U32 R7, R10.reuse, R16, RZ ;  /* 0x000000100a077227 */ /* 0x040fe200078e00ff */
[C-C-:B------:R-:W-:Y:S01]  /*08c0*/  LOP3.LUT R93, R9.reuse, 0x12, R0.reuse, 0xfe, !PT ;  /* 0x00000012095d7812 */ /* 0x140fe200078efe00 */
[----:B------:R-:W-:Y:S01]  /*08d0*/  STL [R1+0x7c], R71 ;  /* 0x00007c4701007387 */ /* 0x000fe20000100800 */
[----:B------:R-:W-:Y:S01]  /*08e0*/  IABS R26, R95 ;  /* 0x0000005f001a7213 */ /* 0x000fe20000000000 */
[C---:B------:R-:W-:Y:S01]  /*08f0*/  IMAD.HI.U32 R11, R10.reuse, R12, RZ ;  /* 0x0000000c0a0b7227 */ /* 0x040fe200078e00ff */
[----:B------:R-:W-:Y:S01]  /*0900*/  IABS R30, R93 ;  /* 0x0000005d001e7213 */ /* 0x000fe20000000000 */
[----:B------:R-:W-:Y:S01]  /*0910*/  STL [R1+0x78], R100 ;  /* 0x0000786401007387 */ /* 0x000fe20000100800 */
[----:B------:R-:W-:Y:S01]  /*0920*/  LOP3.LUT R94, R9, 0x10, R0, 0xfe, !PT ;  /* 0x00000010095e7812 */ /* 0x000fe200078efe00 */
[C---:B------:R-:W-:Y:S01]  /*0930*/  IMAD R72, R5.reuse, R29, R72 ;  /* 0x0000001d05487224 */ /* 0x040fe200078e0248 */
[C---:B------:R-:W-:Y:S01]  /*0940*/  ISETP.GT.U32.AND P6, PT, R5.reuse, R14, PT ;  /* 0x0000000e0500720c */ /* 0x040fe20003fc4070 */
[----:B------:R-:W-:Y:S01]  /*0950*/  IMAD.MOV R7, RZ, RZ, -R7 ;  /* 0x000000ffff077224 */ /* 0x000fe200078e0a07 */
[----:B------:R-:W-:Y:S01]  /*0960*/  IABS R28, R94 ;  /* 0x0000005e001c7213 */ /* 0x000fe20000000000 */
[----:B------:R-:W-:Y:S01]  /*0970*/  IMAD.MOV R11, RZ, RZ, -R11 ;  /* 0x000000ffff0b7224 */ /* 0x000fe200078e0a0b */
[----:B------:R-:W-:Y:S01]  /*0980*/  ISETP.GT.U32.AND P2, PT, R5, R72, PT ;  /* 0x000000480500720c */ /* 0x000fe20003f44070 */
[C---:B------:R-:W-:Y:S01]  /*0990*/  IMAD.HI.U32 R13, R10.reuse, R20, RZ ;  /* 0x000000140a0d7227 */ /* 0x040fe200078e00ff */
[C-C-:B------:R-:W-:Y:S01]  /*09a0*/  LOP3.LUT R91, R9.reuse, 0x16, R0.reuse, 0xfe, !PT ;  /* 0x00000016095b7812 */ /* 0x140fe200078efe00 */
[----:B------:R-:W-:Y:S01]  /*09b0*/  STL [R1+0x74], R99 ;  /* 0x0000746301007387 */ /* 0x000fe20000100800 */
[----:B------:R-:W-:Y:S01]  /*09c0*/  LOP3.LUT R90, R9, 0x18, R0, 0xfe, !PT ;  /* 0x00000018095a7812 */ /* 0x000fe200078efe00 */
[----:B------:R-:W-:Y:S01]  /*09d0*/  IMAD R16, R5, R7, R16 ;  /* 0x0000000705107224 */ /* 0x000fe200078e0210 */
[----:B------:R-:W-:Y:S01]  /*09e0*/  IABS R34, R91 ;  /* 0x0000005b00227213 */ /* 0x000fe20000000000 */
[----:B------:R-:W-:Y:S01]  /*09f0*/  IMAD.IADD R8, R15, 0x1, R8 ;  /* 0x000000010f087824 */ /* 0x000fe200078e0208 */
[----:B------:R-:W-:Y:S01]  /*0a00*/  IABS R36, R90 ;  /* 0x0000005a00247213 */ /* 0x000fe20000000000 */
[C---:B------:R-:W-:Y:S01]  /*0a10*/  IMAD.HI.U32 R7, R10.reuse, R24, RZ ;  /* 0x000000180a077227 */ /* 0x040fe200078e00ff */
[----:B------:R-:W-:Y:S01]  /*0a20*/  ISETP.GT.U32.AND P4, PT, R5, R16, PT ;  /* 0x000000100500720c */ /* 0x000fe20003f84070 */
[----:B------:R-:W-:Y:S01]  /*0a30*/  STL [R1+0x70], R98 ;  /* 0x0000706201007387 */ /* 0x000fe20000100800 */
[----:B------:R-:W-:Y:S01]  /*0a40*/  LOP3.LUT R92, R9, 0x14, R0, 0xfe, !PT ;  /* 0x00000014095c7812 */ /* 0x000fe200078efe00 */
[----:B------:R-:W-:Y:S01]  /*0a50*/  IMAD R12, R5, R11, R12 ;  /* 0x0000000b050c7224 */ /* 0x000fe200078e020c */
[--C-:B------:R-:W-:Y:S01]  /*0a60*/  LOP3.LUT R89, R9, 0x1a, R0.reuse, 0xfe, !PT ;  /* 0x0000001a09597812 */ /* 0x100fe200078efe00 */
[C---:B------:R-:W-:Y:S01]  /*0a70*/  IMAD.HI.U32 R15, R10.reuse, R22, RZ ;  /* 0x000000160a0f7227 */ /* 0x040fe200078e00ff */
[----:B------:R-:W-:Y:S01]  /*0a80*/  IABS R32, R92 ;  /* 0x0000005c00207213 */ /* 0x000fe20000000000 */
[----:B------:R-:W-:Y:S01]  /*0a90*/  STL [R1+0x6c], R97 ;  /* 0x00006c6101007387 */ /* 0x000fe20000100800 */
[----:B------:R-:W-:Y:S01]  /*0aa0*/  ISETP.GT.U32.AND P0, PT, R5, R12, PT ;  /* 0x0000000c0500720c */ /* 0x000fe20003f04070 */
[----:B------:R-:W-:Y:S01]  /*0ab0*/  IMAD.MOV R13, RZ, RZ, -R13 ;  /* 0x000000ffff0d7224 */ /* 0x000fe200078e0a0d */
[C-C-:B------:R-:W-:Y:S01]  /*0ac0*/  LOP3.LUT R87, R9.reuse, 0x20, R0.reuse, 0xfe, !PT ;  /* 0x0000002009577812 */ /* 0x140fe200078efe00 */
[----:B------:R-:W-:Y:S01]  /*0ad0*/  IMAD.MOV R7, RZ, RZ, -R7 ;  /* 0x000000ffff077224 */ /* 0x000fe200078e0a07 */
[----:B------:R-:W-:Y:S01]  /*0ae0*/  LOP3.LUT R88, R9, 0x1c, R0, 0xfe, !PT ;  /* 0x0000001c09587812 */ /* 0x000fe200078efe00 */
[----:B------:R-:W-:Y:S01]  /*0af0*/  IMAD.MOV R15, RZ, RZ, -R15 ;  /* 0x000000ffff0f7224 */ /* 0x000fe200078e0a0f */
[----:B------:R-:W-:Y:S01]  /*0b00*/  IABS R38, R89 ;  /* 0x0000005900267213 */ /* 0x000fe20000000000 */
[C---:B------:R-:W-:Y:S01]  /*0b10*/  IMAD R20, R5.reuse, R13, R20 ;  /* 0x0000000d05147224 */ /* 0x040fe200078e0214 */
[----:B------:R-:W-:Y:S01]  /*0b20*/  IABS R44, R87 ;  /* 0x00000057002c7213 */ /* 0x000fe20000000000 */
[C---:B------:R-:W-:Y:S01]  /*0b30*/  IMAD.HI.U32 R11, R10.reuse, R18, RZ ;  /* 0x000000120a0b7227 */ /* 0x040fe200078e00ff */
[----:B------:R-:W-:Y:S01]  /*0b40*/  IABS R40, R88 ;  /* 0x0000005800287213 */ /* 0x000fe20000000000 */
[----:B------:R-:W-:Y:S01]  /*0b50*/  STL [R1+0x68], R96 ;  /* 0x0000686001007387 */ /* 0x000fe20000100800 */
[C---:B------:R-:W-:Y:S01]  /*0b60*/  ISETP.GT.U32.AND P3, PT, R5.reuse, R20, PT ;  /* 0x000000140500720c */ /* 0x040fe20003f64070 */
[----:B------:R-:W-:Y:S01]  /*0b70*/  IMAD R24, R5, R7, R24 ;  /* 0x0000000705187224 */ /* 0x000fe200078e0218 */
[----:B------:R-:W-:Y:S01]  /*0b80*/  LOP3.LUT R75, R9, 0x22, R0, 0xfe, !PT ;  /* 0x00000022094b7812 */ /* 0x000fe200078efe00 */
[----:B------:R-:W-:Y:S01]  /*0b90*/  IMAD R22, R5, R15, R22 ;  /* 0x0000000f05167224 */ /* 0x000fe200078e0216 */
[C-C-:B------:R-:W-:Y:S01]  /*0ba0*/  LOP3.LUT R73, R9.reuse, 0x1e, R0.reuse, 0xfe, !PT ;  /* 0x0000001e09497812 */ /* 0x140fe200078efe00 */
[----:B------:R-:W-:Y:S01]  /*0bb0*/  IMAD.MOV R11, RZ, RZ, -R11 ;  /* 0x000000ffff0b7224 */ /* 0x000fe200078e0a0b */
[--C-:B------:R-:W-:Y:S01]  /*0bc0*/  LOP3.LUT R86, R9, 0x24, R0.reuse, 0xfe, !PT ;  /* 0x0000002409567812 */ /* 0x100fe200078efe00 */
[C---:B------:R-:W-:Y:S01]  /*0bd0*/  IMAD.HI.U32 R7, R10.reuse, R26, RZ ;  /* 0x0000001a0a077227 */ /* 0x040fe200078e00ff */
[----:B------:R-:W-:Y:S01]  /*0be0*/  ISETP.GT.U32.AND P1, PT, R5, R22, PT ;  /* 0x000000160500720c */ /* 0x000fe20003f24070 */
[----:B------:R-:W-:Y:S01]  /*0bf0*/  STL [R1+0x64], R95 ;  /* 0x0000645f01007387 */ /* 0x000fe20000100800 */
[----:B------:R-:W-:Y:S01]  /*0c00*/  IABS R46, R75 ;  /* 0x0000004b002e7213 */ /* 0x000fe20000000000 */
[----:B------:R-:W-:Y:S01]  /*0c10*/  IMAD.HI.U32 R13, R10, R30, RZ ;  /* 0x0000001e0a0d7227 */ /* 0x000fe200078e00ff */
[----:B------:R-:W-:Y:S01]  /*0c20*/  IABS R42, R73 ;  /* 0x00000049002a7213 */ /* 0x000fe20000000000 */
[----:B------:R-:W-:Y:S01]  /*0c30*/  STL [R1+0x60], R94 ;  /* 0x0000605e01007387 */ /* 0x000fe20000100800 */
[----:B------:R-:W-:Y:S01]  /*0c40*/  LOP3.LUT R85, R9, 0x28, R0, 0xfe, !PT ;  /* 0x0000002809557812 */ /* 0x000fe200078efe00 */
[----:B------:R-:W-:Y:S01]  /*0c50*/  @!P2 IMAD.IADD R72, R72, 0x1, -R5 ;  /* 0x000000014848a824 */ /* 0x000fe200078e0a05 */
[C---:B------:R-:W-:Y:S01]  /*0c60*/  ISETP.GT.U32.AND P2, PT, R5.reuse, R24, PT ;  /* 0x000000180500720c */ /* 0x040fe20003f44070 */
[----:B------:R-:W-:Y:S01]  /*0c70*/  IMAD R18, R5, R11, R18 ;  /* 0x0000000b05127224 */ /* 0x000fe200078e0212 */
[----:B------:R-:W-:Y:S01]  /*0c80*/  IABS R48, R86 ;  /* 0x0000005600307213 */ /* 0x000fe20000000000 */
[----:B------:R-:W-:Y:S01]  /*0c90*/  IMAD.MOV R7, RZ, RZ, -R7 ;  /* 0x000000ffff077224 */ /* 0x000fe200078e0a07 */
[----:B------:R-:W-:Y:S01]  /*0ca0*/  LOP3.LUT R79, R9, 0x2a, R0, 0xfe, !PT ;  /* 0x0000002a094f7812 */ /* 0x000fe200078efe00 */
[----:B------:R-:W-:Y:S01]  /*0cb0*/  IMAD.MOV R13, RZ, RZ, -R13 ;  /* 0x000000ffff0d7224 */ /* 0x000fe200078e0a0d */
[C---:B------:R-:W-:Y:S01]  /*0cc0*/  ISETP.GT.U32.AND P5, PT, R5.reuse, R18, PT ;  /* 0x000000120500720c */ /* 0x040fe20003fa4070 */
[----:B------:R-:W-:Y:S01]  /*0cd0*/  IMAD.HI.U32 R11, R10, R28, RZ ;  /* 0x0000001c0a0b7227 */ /* 0x000fe200078e00ff */
[----:B------:R-:W-:Y:S01]  /*0ce0*/  IABS R52, R85 ;  /* 0x0000005500347213 */ /* 0x000fe20000000000 */
[----:B------:R-:W-:Y:S01]  /*0cf0*/  STL [R1+0x5c], R93 ;  /* 0x00005c5d01007387 */ /* 0x000fe20000100800 */
[----:B------:R-:W-:Y:S01]  /*0d00*/  IABS R54, R79 ;  /* 0x0000004f00367213 */ /* 0x000fe20000000000 */
[----:B------:R-:W-:Y:S01]  /*0d10*/  IMAD R26, R5, R7, R26 ;  /* 0x00000007051a7224 */ /* 0x000fe200078e021a */
[----:B------:R-:W-:Y:S01]  /*0d20*/  LOP3.LUT R77, R9, 0x26, R0, 0xfe, !PT ;  /* 0x00000026094d7812 */ /* 0x000fe200078efe00 */
[----:B------:R-:W-:Y:S01]  /*0d30*/  IMAD R30, R5, R13, R30 ;  /* 0x0000000d051e7224 */ /* 0x000fe200078e021e */
[--C-:B------:R-:W-:Y:S01]  /*0d40*/  LOP3.LUT R80, R9, 0x34, R0.reuse, 0xfe, !PT ;  /* 0x0000003409507812 */ /* 0x100fe200078efe00 */
[----:B------:R-:W-:Y:S01]  /*0d50*/  @!P0 IMAD.IADD R12, R12, 0x1, -R5 ;  /* 0x000000010c0c8824 */ /* 0x000fe200078e0a05 */
[C---:B------:R-:W-:Y:S01]  /*0d60*/  ISETP.GT.U32.AND P0, PT, R5.reuse, R26, PT ;  /* 0x0000001a0500720c */ /* 0x040fe20003f04070 */
[----:B------:R-:W-:Y:S01]  /*0d70*/  IMAD.MOV R11, RZ, RZ, -R11 ;  /* 0x000000ffff0b7224 */ /* 0x000fe200078e0a0b */
[----:B------:R-:W-:Y:S01]  /*0d80*/  IABS R50, R77 ;  /* 0x0000004d00327213 */ /* 0x000fe20000000000 */
[--C-:B------:R-:W-:Y:S01]  /*0d90*/  @!P4 IMAD.IADD R16, R16, 0x1, -R5.reuse ;  /* 0x000000011010c824 */ /* 0x100fe200078e0a05 */
[----:B------:R-:W-:Y:S01]  /*0da0*/  ISETP.GT.U32.AND P4, PT, R5, R30, PT ;  /* 0x0000001e0500720c */ /* 0x000fe20003f84070 */
[--C-:B------:R-:W-:Y:S01]  /*0db0*/  @!P6 IMAD.IADD R14, R14, 0x1, -R5.reuse ;  /* 0x000000010e0ee824 */ /* 0x100fe200078e0a05 */
[--C-:B------:R-:W-:Y:S01]  /*0dc0*/  LOP3.LUT R81, R9, 0x2e, R0.reuse, 0xfe, !PT ;  /* 0x0000002e09517812 */ /* 0x100fe200078efe00 */
[--C-:B------:R-:W-:Y:S01]  /*0dd0*/  @!P3 IMAD.IADD R20, R20, 0x1, -R5.reuse ;  /* 0x000000011414b824 */ /* 0x100fe200078e0a05 */
[----:B------:R-:W-:Y:S01]  /*0de0*/  ISETP.GT.U32.AND P3, PT, R5, R12, PT ;  /* 0x0000000c0500720c */ /* 0x000fe20003f64070 */
[----:B------:R-:W-:Y:S01]  /*0df0*/  IMAD.HI.U32 R7, R10, R34, RZ ;  /* 0x000000220a077227 */ /* 0x000fe200078e00ff */
[C-C-:B------:R-:W-:Y:S01]  /*0e00*/  LOP3.LUT R78, R9.reuse, 0x36, R0.reuse, 0xfe, !PT ;  /* 0x00000036094e7812 */ /* 0x140fe200078efe00 */
[----:B------:R-:W-:Y:S01]  /*0e10*/  STL [R1+0x58], R92 ;  /* 0x0000585c01007387 */ /* 0x000fe20000100800 */
[----:B------:R-:W-:Y:S01]  /*0e20*/  LOP3.LUT R84, R9, 0x2c, R0, 0xfe, !PT ;  /* 0x0000002c09547812 */ /* 0x000fe200078efe00 */
[C---:B------:R-:W-:Y:S01]  /*0e30*/  IMAD R28, R5.reuse, R11, R28 ;  /* 0x0000000b051c7224 */ /* 0x040fe200078e021c */
[----:B------:R-:W-:Y:S01]  /*0e40*/  IABS R64, R80 ;  /* 0x0000005000407213 */ /* 0x000fe20000000000 */
[--C-:B------:R-:W-:Y:S01]  /*0e50*/  @!P2 IMAD.IADD R24, R24, 0x1, -R5.reuse ;  /* 0x000000011818a824 */ /* 0x100fe200078e0a05 */
[C---:B------:R-:W-:Y:S01]  /*0e60*/  ISETP.GT.U32.AND P2, PT, R5.reuse, R16, PT ;  /* 0x000000100500720c */ /* 0x040fe20003f44070 */
[----:B------:R-:W-:Y:S01]  /*0e70*/  @!P1 IMAD.IADD R22, R22, 0x1, -R5 ;  /* 0x0000000116169824 */ /* 0x000fe200078e0a05 */
[C---:B------:R-:W-:Y:S01]  /*0e80*/  ISETP.GT.U32.AND P1, PT, R5.reuse, R14, PT ;  /* 0x0000000e0500720c */ /* 0x040fe20003f24070 */
[----:B------:R-:W-:Y:S01]  /*0e90*/  IMAD.MOV R7, RZ, RZ, -R7 ;  /* 0x000000ffff077224 */ /* 0x000fe200078e0a07 */
[C---:B------:R-:W-:Y:S01]  /*0ea0*/  ISETP.GT.U32.AND P6, PT, R5.reuse, R28, PT ;  /* 0x0000001c0500720c */ /* 0x040fe20003fc4070 */
[--C-:B------:R-:W-:Y:S01]  /*0eb0*/  @!P5 IMAD.IADD R18, R18, 0x1, -R5.reuse ;  /* 0x000000011212d824 */ /* 0x100fe200078e0a05 */
[C---:B------:R-:W-:Y:S01]  /*0ec0*/  ISETP.GT.U32.AND P5, PT, R5.reuse, R72, PT ;  /* 0x000000480500720c */ /* 0x040fe20003fa4070 */
[C---:B------:R-:W-:Y:S01]  /*0ed0*/  IMAD R34, R5.reuse, R7, R34 ;  /* 0x0000000705227224 */ /* 0x040fe200078e0222 */
[----:B------:R-:W-:Y:S01]  /*0ee0*/  IABS R58, R81 ;  /* 0x00000051003a7213 */ /* 0x000fe20000000000 */
[----:B------:R-:W-:Y:S01]  /*0ef0*/  IMAD.HI.U32 R7, R10, R36, RZ ;  /* 0x000000240a077227 */ /* 0x000fe200078e00ff */
[----:B------:R-:W-:Y:S01]  /*0f00*/  IABS R66, R78 ;  /* 0x0000004e00427213 */ /* 0x000fe20000000000 */
[----:B------:R-:W-:Y:S01]  /*0f10*/  STL [R1+0x54], R91 ;  /* 0x0000545b01007387 */ /* 0x000fe20000100800 */
[----:B------:R-:W-:Y:S01]  /*0f20*/  IABS R56, R84 ;  /* 0x0000005400387213 */ /* 0x000fe20000000000 */
[--C-:B------:R-:W-:Y:S01]  /*0f30*/  @!P0 IMAD.IADD R26, R26, 0x1, -R5.reuse ;  /* 0x000000011a1a8824 */ /* 0x100fe200078e0a05 */
[C---:B------:R-:W-:Y:S01]  /*0f40*/  ISETP.GT.U32.AND P0, PT, R5.reuse, R18, PT ;  /* 0x000000120500720c */ /* 0x040fe20003f04070 */
[----:B------:R-:W-:Y:S01]  /*0f50*/  @!P4 IMAD.IADD R30, R30, 0x1, -R5 ;  /* 0x000000011e1ec824 */ /* 0x000fe200078e0a05 */
[----:B------:R-:W-:Y:S01]  /*0f60*/  ISETP.GT.U32.AND P4, PT, R5, R20, PT ;  /* 0x000000140500720c */ /* 0x000fe20003f84070 */
[----:B------:R-:W-:Y:S01]  /*0f70*/  IMAD.MOV R7, RZ, RZ, -R7 ;  /* 0x000000ffff077224 */ /* 0x000fe200078e0a07 */
[--C-:B------:R-:W-:Y:S01]  /*0f80*/  LOP3.LUT R83, R9, 0x30, R0.reuse, 0xfe, !PT ;  /* 0x0000003009537812 */ /* 0x100fe200078efe00 */
[--C-:B------:R-:W-:Y:S01]  /*0f90*/  @!P3 IMAD.IADD R12, R12, 0x1, -R5.reuse ;  /* 0x000000010c0cb824 */ /* 0x100fe200078e0a05 */
[----:B------:R-:W-:Y:S01]  /*0fa0*/  ISETP.GT.U32.AND P3, PT, R5, R24, PT ;  /* 0x000000180500720c */ /* 0x000fe20003f64070 */
[C---:B------:R-:W-:Y:S01]  /*0fb0*/  IMAD.HI.U32 R15, R10.reuse, R32, RZ ;  /* 0x000000200a0f7227 */ /* 0x040fe200078e00ff */
[----:B------:R-:W-:Y:S01]  /*0fc0*/  IABS R60, R83 ;  /* 0x00000053003c7213 */ /* 0x000fe20000000000 */
[----:B------:R-:W-:Y:S01]  /*0fd0*/  STL [R1+0x50], R90 ;  /* 0x0000505a01007387 */ /* 0x000fe20000100800 */
[C-C-:B------:R-:W-:Y:S01]  /*0fe0*/  LOP3.LUT R76, R9.reuse, 0x38, R0.reuse, 0xfe, !PT ;  /* 0x00000038094c7812 */ /* 0x140fe200078efe00 */
[----:B------:R-:W-:Y:S01]  /*0ff0*/  IMAD.HI.U32 R11, R10, R38, RZ ;  /* 0x000000260a0b7227 */ /* 0x000fe200078e00ff */
[C-C-:B------:R-:W-:Y:S01]  /*1000*/  LOP3.LUT R67, R9.reuse, 0x3a, R0.reuse, 0xfe, !PT ;  /* 0x0000003a09437812 */ /* 0x140fe200078efe00 */
[----:B------:R-:W-:Y:S01]  /*1010*/  STL [R1+0x4c], R89 ;  /* 0x00004c5901007387 */ /* 0x000fe20000100800 */
[----:B------:R-:W-:Y:S01]  /*1020*/  LOP3.LUT R41, R9, 0x3c, R0, 0xfe, !PT ;  /* 0x0000003c09297812 */ /* 0x000fe200078efe00 */
[--C-:B------:R-:W-:Y:S01]  /*1030*/  @!P2 IMAD.IADD R16, R16, 0x1, -R5.reuse ;  /* 0x000000011010a824 */ /* 0x100fe200078e0a05 */
[C---:B------:R-:W-:Y:S01]  /*1040*/  ISETP.GT.U32.AND P2, PT, R5.reuse, R30, PT ;  /* 0x0000001e0500720c */ /* 0x040fe20003f44070 */
[C---:B------:R-:W-:Y:S01]  /*1050*/  IMAD R36, R5.reuse, R7, R36 ;  /* 0x0000000705247224 */ /* 0x040fe200078e0224 */
[----:B------:R-:W-:Y:S01]  /*1060*/  IABS R27, R41 ;  /* 0x00000029001b7213 */ /* 0x000fe20000000000 */
[----:B------:R-:W-:Y:S01]  /*1070*/  @!P1 IMAD.IADD R14, R14, 0x1, -R5 ;  /* 0x000000010e0e9824 */ /* 0x000fe200078e0a05 */
[----:B------:R-:W-:Y:S01]  /*1080*/  ISETP.GT.U32.AND P1, PT, R5, R26, PT ;  /* 0x0000001a0500720c */ /* 0x000fe20003f24070 */
[----:B------:R-:W-:Y:S01]  /*1090*/  IMAD.MOV R15, RZ, RZ, -R15 ;  /* 0x000000ffff0f7224 */ /* 0x000fe200078e0a0f */
[----:B------:R-:W-:Y:S01]  /*10a0*/  STL [R1+0x48], R88 ;  /* 0x0000485801007387 */ /* 0x000fe20000100800 */
[----:B------:R-:W-:-:S03]  /*10b0*/  IMAD.HI.U32 R7, R10, R44, RZ ;  /* 0x0000002c0a077227 */ /* 0x000fc600078e00ff */
[----:B------:R-:W-:Y:S01]  /*10c0*/  STL [R1+0x44], R73 ;  /* 0x0000444901007387 */ /* 0x000fe20000100800 */
[----:B------:R-:W-:-:S03]  /*10d0*/  IMAD.HI.U32 R13, R10, R40, RZ ;  /* 0x000000280a0d7227 */ /* 0x000fc600078e00ff */
[----:B------:R-:W-:Y:S01]  /*10e0*/  STL [R1+0x40], R87 ;  /* 0x0000405701007387 */ /* 0x000fe20000100800 */
[----:B------:R-:W-:Y:S02]  /*10f0*/  IMAD.MOV R11, RZ, RZ, -R11 ;  /* 0x000000ffff0b7224 */ /* 0x000fe400078e0a0b */
[----:B------:R-:W-:Y:S01]  /*1100*/  @!P6 IMAD.IADD R28, R28, 0x1, -R5 ;  /* 0x000000011c1ce824 */ /* 0x000fe200078e0a05 */
[----:B------:R-:W-:Y:S01]  /*1110*/  STL [R1+0x3c], R75 ;  /* 0x00003c4b01007387 */ /* 0x000fe20000100800 */
[C---:B------:R-:W-:Y:S02]  /*1120*/  IMAD R32, R5.reuse, R15, R32 ;  /* 0x0000000f05207224 */ /* 0x040fe400078e0220 */
[----:B------:R-:W-:Y:S01]  /*1130*/  IMAD.MOV R7, RZ, RZ, -R7 ;  /* 0x000000ffff077224 */ /* 0x000fe200078e0a07 */
[C---:B------:R-:W-:Y:S01]  /*1140*/  ISETP.GT.U32.AND P6, PT, R5.reuse, R28, PT ;  /* 0x0000001c0500720c */ /* 0x040fe20003fc4070 */
[----:B------:R-:W-:Y:S01]  /*1150*/  @!P5 IMAD.IADD R72, R72, 0x1, -R5 ;  /* 0x000000014848d824 */ /* 0x000fe200078e0a05 */
[C---:B------:R-:W-:Y:S01]  /*1160*/  ISETP.GT.U32.AND P5, PT, R5.reuse, R22, PT ;  /* 0x000000160500720c */ /* 0x040fe20003fa4070 */
[----:B------:R-:W-:Y:S01]  /*1170*/  IMAD.MOV R13, RZ, RZ, -R13 ;  /* 0x000000ffff0d7224 */ /* 0x000fe200078e0a0d */
[----:B------:R-:W-:Y:S01]  /*1180*/  STL [R1+0x38], R86 ;  /* 0x0000385601007387 */ /* 0x000fe20000100800 */
[----:B------:R-:W-:-:S02]  /*1190*/  IMAD R38, R5, R11, R38 ;  /* 0x0000000b05267224 */ /* 0x000fc400078e0226 */
[C---:B------:R-:W-:Y:S01]  /*11a0*/  IMAD.HI.U32 R11, R10.reuse, R46, RZ ;  /* 0x0000002e0a0b7227 */ /* 0x040fe200078e00ff */
[----:B------:R-:W-:Y:S03]  /*11b0*/  STL [R1+0x34], R77 ;  /* 0x0000344d01007387 */ /* 0x000fe60000100800 */
[----:B------:R-:W-:Y:S01]  /*11c0*/  IMAD.HI.U32 R15, R10, R42, RZ ;  /* 0x0000002a0a0f7227 */ /* 0x000fe200078e00ff */
[----:B------:R-:W-:Y:S03]  /*11d0*/  STL [R1+0x30], R85 ;  /* 0x0000305501007387 */ /* 0x000fe60000100800 */
[C---:B------:R-:W-:Y:S01]  /*11e0*/  IMAD R44, R5.reuse, R7, R44 ;  /* 0x00000007052c7224 */ /* 0x040fe200078e022c */
[----:B------:R-:W-:Y:S01]  /*11f0*/  STL [R1+0x2c], R79 ;  /* 0x00002c4f01007387 */ /* 0x000fe20000100800 */
[--C-:B------:R-:W-:Y:S01]  /*1200*/  @!P0 IMAD.IADD R18, R18, 0x1, -R5.reuse ;  /* 0x0000000112128824 */ /* 0x100fe200078e0a05 */
[C---:B------:R-:W-:Y:S01]  /*1210*/  ISETP.GT.U32.AND P0, PT, R5.reuse, R32, PT ;  /* 0x000000200500720c */ /* 0x040fe20003f04070 */
[--C-:B------:R-:W-:Y:S01]  /*1220*/  @!P4 IMAD.IADD R20, R20, 0x1, -R5.reuse ;  /* 0x000000011414c824 */ /* 0x100fe200078e0a05 */
[C---:B------:R-:W-:Y:S01]  /*1230*/  ISETP.GT.U32.AND P4, PT, R5.reuse, R34, PT ;  /* 0x000000220500720c */ /* 0x040fe20003f84070 */
[C---:B------:R-:W-:Y:S01]  /*1240*/  IMAD R40, R5.reuse, R13, R40 ;  /* 0x0000000d05287224 */ /* 0x040fe200078e0228 */
[----:B------:R-:W-:Y:S01]  /*1250*/  STL [R1+0x28], R84 ;  /* 0x0000285401007387 */ /* 0x000fe20000100800 */
[----:B------:R-:W-:Y:S01]  /*1260*/  @!P3 IMAD.IADD R24, R24, 0x1, -R5 ;  /* 0x000000011818b824 */ /* 0x000fe200078e0a05 */
[----:B------:R-:W-:Y:S01]  /*1270*/  ISETP.GT.U32.AND P3, PT, R5, R38, PT ;  /* 0x000000260500720c */ /* 0x000fe20003f64070 */
[----:B------:R-:W-:Y:S01]  /*1280*/  IMAD.HI.U32 R13, R10, R48, RZ ;  /* 0x000000300a0d7227 */ /* 0x000fe200078e00ff */
[----:B------:R-:W-:Y:S03]  /*1290*/  STL [R1+0x24], R81 ;  /* 0x0000245101007387 */ /* 0x000fe60000100800 */
[----:B------:R-:W-:Y:S01]  /*12a0*/  IMAD.MOV R11, RZ, RZ, -R11 ;  /* 0x000000ffff0b7224 */ /* 0x000fe200078e0a0b */
[----:B------:R-:W-:Y:S01]  /*12b0*/  STL [R1+0x20], R83 ;  /* 0x0000205301007387 */ /* 0x000fe20000100800 */
[----:B------:R-:W-:-:S02]  /*12c0*/  IMAD.MOV R15, RZ, RZ, -R15 ;  /* 0x000000ffff0f7224 */ /* 0x000fc400078e0a0f */
[----:B------:R-:W-:Y:S01]  /*12d0*/  IMAD.HI.U32 R7, R10, R52, RZ ;  /* 0x000000340a077227 */ /* 0x000fe200078e00ff */
[----:B------:R-:W-:Y:S03]  /*12e0*/  STL [R1+0x1c], R82 ;  /* 0x00001c5201007387 */ /* 0x000fe60000100800 */
[--C-:B------:R-:W-:Y:S01]  /*12f0*/  @!P2 IMAD.IADD R30, R30, 0x1, -R5.reuse ;  /* 0x000000011e1ea824 */ /* 0x100fe200078e0a05 */
[C---:B------:R-:W-:Y:S01]  /*1300*/  ISETP.GT.U32.AND P2, PT, R5.reuse, R44, PT ;  /* 0x0000002c0500720c */ /* 0x040fe20003f44070 */
[----:B------:R-:W-:Y:S01]  /*1310*/  @!P1 IMAD.IADD R26, R26, 0x1, -R5 ;  /* 0x000000011a1a9824 */ /* 0x000fe200078e0a05 */
[C---:B------:R-:W-:Y:S01]  /*1320*/  ISETP.GT.U32.AND P1, PT, R5.reuse, R40, PT ;  /* 0x000000280500720c */ /* 0x040fe20003f24070 */
[----:B------:R-:W-:Y:S01]  /*1330*/  IMAD.MOV R13, RZ, RZ, -R13 ;  /* 0x000000ffff0d7224 */ /* 0x000fe200078e0a0d */
[----:B------:R-:W-:Y:S01]  /*1340*/  STL [R1+0x18], R80 ;  /* 0x0000185001007387 */ /* 0x000fe20000100800 */
[----:B------:R-:W-:-:S02]  /*1350*/  IMAD R46, R5, R11, R46 ;  /* 0x0000000b052e7224 */ /* 0x000fc400078e022e */
[----:B------:R-:W-:Y:S01]  /*1360*/  IMAD R42, R5, R15, R42 ;  /* 0x0000000f052a7224 */ /* 0x000fe200078e022a */
[----:B------:R-:W-:Y:S01]  /*1370*/  STL [R1+0x14], R78 ;  /* 0x0000144e01007387 */ /* 0x000fe20000100800 */
[----:B------:R-:W-:-:S03]  /*1380*/  IMAD.HI.U32 R11, R10, R54, RZ ;  /* 0x000000360a0b7227 */ /* 0x000fc600078e00ff */
[----:B------:R-:W-:Y:S01]  /*1390*/  STL [R1+0x4], R59 ;  /* 0x0000043b01007387 */ /* 0x000fe20000100800 */
[----:B------:R-:W-:Y:S02]  /*13a0*/  IMAD.MOV R7, RZ, RZ, -R7 ;  /* 0x000000ffff077224 */ /* 0x000fe400078e0a07 */
[C---:B------:R-:W-:Y:S01]  /*13b0*/  IMAD R48, R5.reuse, R13, R48 ;  /* 0x0000000d05307224 */ /* 0x040fe200078e0230 */
[----:B------:R-:W-:Y:S01]  /*13c0*/  STL [R1+0x10], R76 ;  /* 0x0000104c01007387 */ /* 0x000fe20000100800 */
[----:B------:R-:W-:Y:S01]  /*13d0*/  @!P5 IMAD.IADD R22, R22, 0x1, -R5 ;  /* 0x000000011616d824 */ /* 0x000fe200078e0a05 */
[C---:B------:R-:W-:Y:S01]  /*13e0*/  ISETP.GT.U32.AND P5, PT, R5.reuse, R36, PT ;  /* 0x000000240500720c */ /* 0x040fe20003fa4070 */
[----:B------:R-:W-:Y:S01]  /*13f0*/  IMAD.MOV R11, RZ, RZ, -R11 ;  /* 0x000000ffff0b7224 */ /* 0x000fe200078e0a0b */
[----:B------:R-:W-:Y:S01]  /*1400*/  STL [R1+0xc], R67 ;  /* 0x00000c4301007387 */ /* 0x000fe20000100800 */
[C---:B------:R-:W-:Y:S02]  /*1410*/  IMAD R52, R5.reuse, R7, R52 ;  /* 0x0000000705347224 */ /* 0x040fe400078e0234 */
[--C-:B------:R-:W-:Y:S01]  /*1420*/  @!P6 IMAD.IADD R28, R28, 0x1, -R5.reuse ;  /* 0x000000011c1ce824 */ /* 0x100fe200078e0a05 */
[C---:B------:R-:W-:Y:S01]  /*1430*/  ISETP.GT.U32.AND P6, PT, R5.reuse, R42, PT ;  /* 0x0000002a0500720c */ /* 0x040fe20003fc4070 */
[----:B------:R-:W-:Y:S01]  /*1440*/  IMAD.HI.U32 R15, R10, R50, RZ ;  /* 0x000000320a0f7227 */ /* 0x000fe200078e00ff */
[----:B------:R2:W-:Y:S03]  /*1450*/  STL [R1+0x8], R41 ;  /* 0x0000082901007387 */ /* 0x0005e60000100800 */
[--C-:B------:R-:W-:Y:S01]  /*1460*/  @!P0 IMAD.IADD R32, R32, 0x1, -R5.reuse ;  /* 0x0000000120208824 */ /* 0x100fe200078e0a05 */
[C---:B------:R-:W-:Y:S01]  /*1470*/  ISETP.GT.U32.AND P0, PT, R5.reuse, R46, PT ;  /* 0x0000002e0500720c */ /* 0x040fe20003f04070 */
[----:B------:R-:W-:Y:S01]  /*1480*/  @!P4 IMAD.IADD R34, R34, 0x1, -R5 ;  /* 0x000000012222c824 */ /* 0x000fe200078e0a05 */
[C---:B------:R-:W-:Y:S01]  /*1490*/  ISETP.GT.U32.AND P4, PT, R5.reuse, R48, PT ;  /* 0x000000300500720c */ /* 0x040fe20003f84070 */
[----:B------:R-:W-:-:S02]  /*14a0*/  IMAD R54, R5, R11, R54 ;  /* 0x0000000b05367224 */ /* 0x000fc400078e0236 */
[----:B------:R-:W-:Y:S01]  /*14b0*/  @!P3 IMAD.IADD R38, R38, 0x1, -R5 ;  /* 0x000000012626b824 */ /* 0x000fe200078e0a05 */
[C---:B------:R-:W-:Y:S01]  /*14c0*/  ISETP.GT.U32.AND P3, PT, R5.reuse, R52, PT ;  /* 0x000000340500720c */ /* 0x040fe20003f64070 */
[----:B------:R-:W-:Y:S02]  /*14d0*/  IMAD.MOV R15, RZ, RZ, -R15 ;  /* 0x000000ffff0f7224 */ /* 0x000fe400078e0a0f */
[--C-:B------:R-:W-:Y:S01]  /*14e0*/  @!P2 IMAD.IADD R44, R44, 0x1, -R5.reuse ;  /* 0x000000012c2ca824 */ /* 0x100fe200078e0a05 */
[C---:B------:R-:W-:Y:S01]  /*14f0*/  ISETP.GT.U32.AND P2, PT, R5.reuse, R34, PT ;  /* 0x000000220500720c */ /* 0x040fe20003f44070 */
[--C-:B------:R-:W-:Y:S01]  /*1500*/  @!P1 IMAD.IADD R40, R40, 0x1, -R5.reuse ;  /* 0x0000000128289824 */ /* 0x100fe200078e0a05 */
[C---:B------:R-:W-:Y:S01]  /*1510*/  ISETP.GT.U32.AND P1, PT, R5.reuse, R54, PT ;  /* 0x000000360500720c */ /* 0x040fe20003f24070 */
[----:B------:R-:W-:Y:S02]  /*1520*/  IMAD R50, R5, R15, R50 ;  /* 0x0000000f05327224 */ /* 0x000fe400078e0232 */
[----:B------:R-:W-:-:S02]  /*1530*/  @!P5 IMAD.IADD R36, R36, 0x1, -R5 ;  /* 0x000000012424d824 */ /* 0x000fc400078e0a05 */
[--C-:B------:R-:W-:Y:S01]  /*1540*/  @!P6 IMAD.IADD R42, R42, 0x1, -R5.reuse ;  /* 0x000000012a2ae824 */ /* 0x100fe200078e0a05 */
[C---:B------:R-:W-:Y:S01]  /*1550*/  ISETP.GT.U32.AND P5, PT, R5.reuse, R50, PT ;  /* 0x000000320500720c */ /* 0x040fe20003fa4070 */
[--C-:B------:R-:W-:Y:S01]  /*1560*/  @!P0 IMAD.IADD R46, R46, 0x1, -R5.reuse ;  /* 0x000000012e2e8824 */ /* 0x100fe200078e0a05 */
[C---:B------:R-:W-:Y:S01]  /*1570*/  ISETP.GT.U32.AND P0, PT, R5.reuse, R36, PT ;  /* 0x000000240500720c */ /* 0x040fe20003f04070 */
[--C-:B------:R-:W-:Y:S01]  /*1580*/  @!P4 IMAD.IADD R48, R48, 0x1, -R5.reuse ;  /* 0x000000013030c824 */ /* 0x100fe200078e0a05 */
[C---:B------:R-:W-:Y:S01]  /*1590*/  ISETP.GT.U32.AND P4, PT, R5.reuse, R38, PT ;  /* 0x000000260500720c */ /* 0x040fe20003f84070 */
[--C-:B------:R-:W-:Y:S01]  /*15a0*/  @!P3 IMAD.IADD R52, R52, 0x1, -R5.reuse ;  /* 0x000000013434b824 */ /* 0x100fe200078e0a05 */
[C---:B------:R-:W-:Y:S01]  /*15b0*/  ISETP.GT.U32.AND P3, PT, R5.reuse, R42, PT ;  /* 0x0000002a0500720c */ /* 0x040fe20003f64070 */
[----:B------:R-:W-:Y:S01]  /*15c0*/  @!P2 IMAD.IADD R34, R34, 0x1, -R5 ;  /* 0x000000012222a824 */ /* 0x000fe200078e0a05 */
[C---:B------:R-:W-:Y:S01]  /*15d0*/  ISETP.GT.U32.AND P2, PT, R5.reuse, R46, PT ;  /* 0x0000002e0500720c */ /* 0x040fe20003f44070 */
[----:B------:R-:W-:Y:S01]  /*15e0*/  IMAD.HI.U32 R21, R10, R64, RZ ;  /* 0x000000400a157227 */ /* 0x000fe200078e00ff */
[----:B------:R-:W-:-:S03]  /*15f0*/  ISETP.GT.U32.AND P6, PT, R5, R32, PT ;  /* 0x000000200500720c */ /* 0x000fc60003fc4070 */
[----:B------:R-:W-:Y:S01]  /*1600*/  @!P1 IMAD.IADD R54, R54, 0x1, -R5 ;  /* 0x0000000136369824 */ /* 0x000fe200078e0a05 */
[----:B------:R-:W-:Y:S01]  /*1610*/  ISETP.GT.U32.AND P1, PT, R5, R44, PT ;  /* 0x0000002c0500720c */ /* 0x000fe20003f24070 */
[----:B------:R-:W-:-:S04]  /*1620*/  IMAD.HI.U32 R15, R10, R58, RZ ;  /* 0x0000003a0a0f7227 */ /* 0x000fc800078e00ff */
[----:B------:R-:W-:-:S04]  /*1630*/  IMAD.HI.U32 R23, R10, R66, RZ ;  /* 0x000000420a177227 */ /* 0x000fc800078e00ff */
[----:B------:R-:W-:-:S04]  /*1640*/  IMAD.HI.U32 R13, R10, R56, RZ ;  /* 0x000000380a0d7227 */ /* 0x000fc800078e00ff */
[----:B------:R-:W-:Y:S02]  /*1650*/  IMAD.MOV R21, RZ, RZ, -R21 ;  /* 0x000000ffff157224 */ /* 0x000fe400078e0a15 */
[----:B------:R-:W-:Y:S02]  /*1660*/  IMAD.MOV R15, RZ, RZ, -R15 ;  /* 0x000000ffff0f7224 */ /* 0x000fe400078e0a0f */
[----:B------:R-:W-:Y:S02]  /*1670*/  IMAD.MOV R23, RZ, RZ, -R23 ;  /* 0x000000ffff177224 */ /* 0x000fe400078e0a17 */
[----:B------:R-:W-:Y:S01]  /*1680*/  @!P5 IMAD.IADD R50, R50, 0x1, -R5 ;  /* 0x000000013232d824 */ /* 0x000fe200078e0a05 */
[----:B------:R-:W-:Y:S01]  /*1690*/  ISETP.GT.U32.AND P5, PT, R5, R40, PT ;  /* 0x000000280500720c */ /* 0x000fe20003fa4070 */
[----:B------:R-:W-:Y:S02]  /*16a0*/  IMAD.MOV R13, RZ, RZ, -R13 ;  /* 0x000000ffff0d7224 */ /* 0x000fe400078e0a0d */
[----:B------:R-:W-:-:S04]  /*16b0*/  IMAD.HI.U32 R11, R10, R60, RZ ;  /* 0x0000003c0a0b7227 */ /* 0x000fc800078e00ff */
[C---:B------:R-:W-:Y:S01]  /*16c0*/  IMAD R64, R5.reuse, R21, R64 ;  /* 0x0000001505407224 */ /* 0x040fe200078e0240 */
[----:B------:R-:W-:Y:S01]  /*16d0*/  IABS R21, R76 ;  /* 0x0000004c00157213 */ /* 0x000fe20000000000 */
[C---:B------:R-:W-:Y:S02]  /*16e0*/  IMAD R58, R5.reuse, R15, R58 ;  /* 0x0000000f053a7224 */ /* 0x040fe400078e023a */
[C---:B------:R-:W-:Y:S01]  /*16f0*/  IMAD R66, R5.reuse, R23, R66 ;  /* 0x0000001705427224 */ /* 0x040fe200078e0242 */
[----:B------:R-:W-:Y:S01]  /*1700*/  IABS R23, R67 ;  /* 0x0000004300177213 */ /* 0x000fe20000000000 */
[----:B------:R-:W-:Y:S01]  /*1710*/  @!P4 IMAD.IADD R38, R38, 0x1, -R5 ;  /* 0x000000012626c824 */ /* 0x000fe200078e0a05 */
[C---:B------:R-:W-:Y:S01]  /*1720*/  ISETP.GT.U32.AND P4, PT, R5.reuse, R50, PT ;  /* 0x000000320500720c */ /* 0x040fe20003f84070 */
[----:B------:R-:W-:Y:S02]  /*1730*/  IMAD R56, R5, R13, R56 ;  /* 0x0000000d05387224 */ /* 0x000fe400078e0238 */
[----:B------:R-:W-:-:S02]  /*1740*/  IMAD.MOV R11, RZ, RZ, -R11 ;  /* 0x000000ffff0b7224 */ /* 0x000fc400078e0a0b */
[--C-:B------:R-:W-:Y:S01]  /*1750*/  @!P0 IMAD.IADD R36, R36, 0x1, -R5.reuse ;  /* 0x0000000124248824 */ /* 0x100fe200078e0a05 */
[C---:B------:R-:W-:Y:S01]  /*1760*/  ISETP.GT.U32.AND P0, PT, R5.reuse, R48, PT ;  /* 0x000000300500720c */ /* 0x040fe20003f04070 */
[--C-:B------:R-:W-:Y:S01]  /*1770*/  @!P3 IMAD.IADD R42, R42, 0x1, -R5.reuse ;  /* 0x000000012a2ab824 */ /* 0x100fe200078e0a05 */
[C---:B------:R-:W-:Y:S01]  /*1780*/  ISETP.GT.U32.AND P3, PT, R5.reuse, R54, PT ;  /* 0x000000360500720c */ /* 0x040fe20003f64070 */
[----:B------:R-:W-:Y:S01]  /*1790*/  @!P2 IMAD.IADD R46, R46, 0x1, -R5 ;  /* 0x000000012e2ea824 */ /* 0x000fe200078e0a05 */
[C---:B------:R-:W-:Y:S01]  /*17a0*/  ISETP.GT.U32.AND P2, PT, R5.reuse, R58, PT ;  /* 0x0000003a0500720c */ /* 0x040fe20003f44070 */
[----:B------:R-:W-:Y:S02]  /*17b0*/  IMAD R60, R5, R11, R60 ;  /* 0x0000000b053c7224 */ /* 0x000fe400078e023c */
[----:B------:R-:W-:-:S04]  /*17c0*/  IMAD.HI.U32 R9, R10, R21, RZ ;  /* 0x000000150a097227 */ /* 0x000fc800078e00ff */
[----:B------:R-:W-:Y:S01]  /*17d0*/  @!P1 IMAD.IADD R44, R44, 0x1, -R5 ;  /* 0x000000012c2c9824 */ /* 0x000fe200078e0a05 */
[----:B------:R-:W-:Y:S01]  /*17e0*/  ISETP.GT.U32.AND P1, PT, R5, R56, PT ;  /* 0x000000380500720c */ /* 0x000fe20003f24070 */
[----:B------:R-:W-:-:S04]  /*17f0*/  IMAD.HI.U32 R11, R10, R23, RZ ;  /* 0x000000170a0b7227 */ /* 0x000fc800078e00ff */
[----:B------:R-:W-:-:S04]  /*1800*/  IMAD.HI.U32 R10, R10, R27, RZ ;  /* 0x0000001b0a0a7227 */ /* 0x000fc800078e00ff */
[----:B------:R-:W-:Y:S02]  /*1810*/  IMAD.MOV R68, RZ, RZ, -R9 ;  /* 0x000000ffff447224 */ /* 0x000fe400078e0a09 */
[----:B------:R-:W-:Y:S02]  /*1820*/  IMAD.MOV R70, RZ, RZ, -R11 ;  /* 0x000000ffff467224 */ /* 0x000fe400078e0a0b */
[----:B------:R-:W-:Y:S02]  /*1830*/  IMAD.MOV R74, RZ, RZ, -R10 ;  /* 0x000000ffff4a7224 */ /* 0x000fe400078e0a0a */
[C---:B------:R-:W-:Y:S02]  /*1840*/  IMAD R10, R5.reuse, R68, R21 ;  /* 0x00000044050a7224 */ /* 0x040fe400078e0215 */
[C---:B------:R-:W-:Y:S02]  /*1850*/  IMAD R68, R5.reuse, R70, R23 ;  /* 0x0000004605447224 */ /* 0x040fe400078e0217 */
        /* <DEDUP_REMOVED lines=9> */
[----:B------:R-:W-:Y:S01]  /*18f0*/  ISETP.GT.U32.AND P1, PT, R5, R10, PT ;  /* 0x0000000a0500720c */ /* 0x000fe20003f24070 */
[----:B------:R-:W-:-:S02]  /*1900*/  IMAD.MOV.U32 R9, RZ, RZ, 0x7f ;  /* 0x0000007fff097424 */ /* 0x000fc400078e00ff */
[--C-:B------:R-:W-:Y:S02]  /*1910*/  @!P6 IMAD.IADD R32, R32, 0x1, -R5.reuse ;  /* 0x000000012020e824 */ /* 0x100fe400078e0a05 */
[--C-:B------:R-:W-:Y:S01]  /*1920*/  @!P4 IMAD.IADD R62, R62, 0x1, -R5.reuse ;  /* 0x000000013e3ec824 */ /* 0x100fe200078e0a05 */
[----:B------:R-:W-:Y:S01]  /*1930*/  IADD3 R61, R9, c[0x0][0x180], RZ ;  /* 0x00006000093d7a10 */ /* 0x000fe20007ffe0ff */
[--C-:B------:R-:W-:Y:S01]  /*1940*/  @!P0 IMAD.IADD R60, R60, 0x1, -R5.reuse ;  /* 0x000000013c3c8824 */ /* 0x100fe200078e0a05 */
[----:B------:R-:W-:Y:S01]  /*1950*/  ISETP.GE.AND P4, PT, R0, c[0x0][0x180], PT ;  /* 0x0000600000007a0c */ /* 0x000fe20003f86270 */
[--C-:B------:R-:W-:Y:S01]  /*1960*/  @!P3 IMAD.IADD R66, R66, 0x1, -R5.reuse ;  /* 0x000000014242b824 */ /* 0x100fe200078e0a05 */
[C---:B------:R-:W-:Y:S01]  /*1970*/  ISETP.GT.U32.AND P3, PT, R5.reuse, R58, PT ;  /* 0x0000003a0500720c */ /* 0x040fe20003f64070 */
[--C-:B------:R-:W-:Y:S01]  /*1980*/  @!P2 IMAD.IADD R68, R68, 0x1, -R5.reuse ;  /* 0x000000014444a824 */ /* 0x100fe200078e0a05 */
[C---:B------:R-:W-:Y:S01]  /*1990*/  ISETP.GT.U32.AND P2, PT, R5.reuse, R62, PT ;  /* 0x0000003e0500720c */ /* 0x040fe20003f44070 */
[--C-:B------:R-:W-:Y:S01]  /*19a0*/  @!P1 IMAD.IADD R10, R10, 0x1, -R5.reuse ;  /* 0x000000010a0a9824 */ /* 0x100fe200078e0a05 */
[----:B------:R-:W-:Y:S01]  /*19b0*/  ISETP.GT.U32.AND P1, PT, R5, R60, PT ;  /* 0x0000003c0500720c */ /* 0x000fe20003f24070 */
[----:B------:R-:W-:Y:S01]  /*19c0*/  @!P5 IMAD.IADD R40, R40, 0x1, -R5 ;  /* 0x000000012828d824 */ /* 0x000fe200078e0a05 */
[----:B------:R-:W-:Y:S01]  /*19d0*/  ISETP.GT.AND P6, PT, R61, 0x7f, PT ;  /* 0x0000007f3d00780c */ /* 0x000fe20003fc4270 */
[C---:B------:R-:W-:Y:S01]  /*19e0*/  IMAD R70, R5.reuse, R74, R27 ;  /* 0x0000004a05467224 */ /* 0x040fe200078e021b */
[----:B------:R-:W-:Y:S01]  /*19f0*/  ISETP.GT.U32.AND P5, PT, R5, R52, PT ;  /* 0x000000340500720c */ /* 0x000fe20003fa4070 */
[----:B------:R-:W-:Y:S01]  /*1a00*/  IMAD R245, R251, 0x2, R132 ;  /* 0x00000002fbf57824 */ /* 0x000fe200078e0284 */
[----:B------:R-:W-:Y:S01]  /*1a10*/  SEL R252, RZ, 0x4, !P6 ;  /* 0x00000004fffc7807 */ /* 0x000fe20007000000 */
[----:B-1----:R-:W-:Y:S01]  /*1a20*/  IMAD R3, R8, 0x80, R31 ;  /* 0x0000008008037824 */ /* 0x002fe200078e021f */
[----:B------:R-:W-:Y:S01]  /*1a30*/  ISETP.GT.U32.AND P0, PT, R5, R70, PT ;  /* 0x000000460500720c */ /* 0x000fe20003f04070 */
[--C-:B------:R-:W-:Y:S01]  /*1a40*/  @!P3 IMAD.IADD R58, R58, 0x1, -R5.reuse ;  /* 0x000000013a3ab824 */ /* 0x100fe200078e0a05 */
[----:B------:R-:W-:Y:S01]  /*1a50*/  ISETP.GE.AND P3, PT, R100, RZ, PT ;  /* 0x000000ff6400720c */ /* 0x000fe20003f66270 */
[--C-:B------:R-:W-:Y:S01]  /*1a60*/  @!P2 IMAD.IADD R62, R62, 0x1, -R5.reuse ;  /* 0x000000013e3ea824 */ /* 0x100fe200078e0a05 */
[----:B------:R-:W-:Y:S01]  /*1a70*/  ISETP.GE.AND P2, PT, R98, RZ, PT ;  /* 0x000000ff6200720c */ /* 0x000fe20003f46270 */
[----:B------:R-:W-:Y:S01]  /*1a80*/  @!P1 IMAD.IADD R60, R60, 0x1, -R5 ;  /* 0x000000013c3c9824 */ /* 0x000fe200078e0a05 */
[----:B------:R-:W-:Y:S01]  /*1a90*/  ISETP.GE.AND P1, PT, R99, RZ, PT ;  /* 0x000000ff6300720c */ /* 0x000fe20003f26270 */
[----:B------:R-:W-:Y:S01]  /*1aa0*/  IMAD R244, R251, 0x2, R245 ;  /* 0x00000002fbf47824 */ /* 0x000fe200078e02f5 */
[----:B------:R-:W-:Y:S01]  /*1ab0*/  SEL R11, R252, RZ, !P4 ;  /* 0x000000fffc0b7207 */ /* 0x000fe20006000000 */
[--C-:B------:R-:W-:Y:S01]  /*1ac0*/  @!P5 IMAD.IADD R52, R52, 0x1, -R5.reuse ;  /* 0x000000013434d824 */ /* 0x100fe200078e0a05 */
[----:B------:R-:W-:Y:S01]  /*1ad0*/  ISETP.GE.AND P4, PT, R71, RZ, PT ;  /* 0x000000ff4700720c */ /* 0x000fe20003f86270 */
[----:B------:R-:W-:Y:S01]  /*1ae0*/  IMAD R243, R251, 0x2, R244 ;  /* 0x00000002fbf37824 */ /* 0x000fe200078e02f4 */
[----:B------:R-:W-:Y:S01]  /*1af0*/  ISETP.GT.U32.AND P5, PT, R5, R64, PT ;  /* 0x000000400500720c */ /* 0x000fe20003fa4070 */
[----:B------:R-:W-:Y:S01]  /*1b00*/  @!P0 IMAD.IADD R70, R70, 0x1, -R5 ;  /* 0x0000000146468824 */ /* 0x000fe200078e0a05 */
[----:B------:R-:W-:Y:S01]  /*1b10*/  ISETP.GE.AND P0, PT, R101, RZ, PT ;  /* 0x000000ff6500720c */ /* 0x000fe20003f06270 */
[----:B------:R-:W-:Y:S01]  /*1b20*/  @!P3 IMAD.MOV R16, RZ, RZ, -R16 ;  /* 0x000000ffff10b224 */ /* 0x000fe200078e0a10 */
[----:B------:R-:W-:Y:S01]  /*1b30*/  ISETP.GE.AND P3, PT, R95, RZ, PT ;  /* 0x000000ff5f00720c */ /* 0x000fe20003f66270 */
[----:B------:R-:W-:Y:S01]  /*1b40*/  @!P2 IMAD.MOV R20, RZ, RZ, -R20 ;  /* 0x000000ffff14a224 */ /* 0x000fe200078e0a14 */
[----:B------:R-:W-:Y:S01]  /*1b50*/  ISETP.GE.AND P2, PT, R93, RZ, PT ;  /* 0x000000ff5d00720c */ /* 0x000fe20003f46270 */
[----:B------:R-:W-:Y:S01]  /*1b60*/  @!P1 IMAD.MOV R18, RZ, RZ, -R18 ;  /* 0x000000ffff129224 */ /* 0x000fe200078e0a12 */
[----:B------:R-:W-:Y:S01]  /*1b70*/  ISETP.GE.AND P1, PT, R94, RZ, PT ;  /* 0x000000ff5e00720c */ /* 0x000fe20003f26270 */
[----:B------:R-:W-:Y:S01]  /*1b80*/  IMAD R142, R251, 0x2, R243 ;  /* 0x00000002fb8e7824 */ /* 0x000fe200078e02f3 */
[----:B------:R-:W-:Y:S01]  /*1b90*/  IABS R9, R3 ;  /* 0x0000000300097213 */ /* 0x000fe20000000000 */
[----:B------:R-:W-:Y:S01]  /*1ba0*/  @!P4 IMAD.MOV R14, RZ, RZ, -R14 ;  /* 0x000000ffff0ec224 */ /* 0x000fe200078e0a0e */
[----:B------:R-:W-:Y:S01]  /*1bb0*/  ISETP.GE.AND P4, PT, R96, RZ, PT ;  /* 0x000000ff6000720c */ /* 0x000fe20003f86270 */
[----:B------:R-:W-:Y:S01]  /*1bc0*/  @!P5 IMAD.IADD R64, R64, 0x1, -R5 ;  /* 0x000000014040d824 */ /* 0x000fe200078e0a05 */
[----:B------:R-:W-:Y:S01]  /*1bd0*/  ISETP.GT.U32.AND P5, PT, R5, R56, PT ;  /* 0x000000380500720c */ /* 0x000fe20003fa4070 */
[----:B------:R-:W-:Y:S01]  /*1be0*/  IMAD R242, R251, 0x2, R142 ;  /* 0x00000002fbf27824 */ /* 0x000fe200078e028e */
[----:B------:R1:W-:Y:S01]  /*1bf0*/  STL [R1+0x84], R3 ;  /* 0x0000840301007387 */ /* 0x0003e20000100800 */
[----:B------:R-:W-:Y:S01]  /*1c00*/  @!P3 IMAD.MOV R26, RZ, RZ, -R26 ;  /* 0x000000ffff1ab224 */ /* 0x000fe200078e0a1a */
[----:B------:R-:W-:Y:S01]  /*1c10*/  ISETP.GE.AND P3, PT, R90, RZ, PT ;  /* 0x000000ff5a00720c */ /* 0x000fe20003f66270 */
[----:B------:R-:W-:Y:S01]  /*1c20*/  @!P2 IMAD.MOV R30, RZ, RZ, -R30 ;  /* 0x000000ffff1ea224 */ /* 0x000fe200078e0a1e */
[----:B------:R-:W-:Y:S01]  /*1c30*/  ISETP.GE.AND P2, PT, R88, RZ, PT ;  /* 0x000000ff5800720c */ /* 0x000fe20003f46270 */
[----:B------:R-:W-:Y:S01]  /*1c40*/  @!P1 IMAD.MOV R28, RZ, RZ, -R28 ;  /* 0x000000ffff1c9224 */ /* 0x000fe200078e0a1c */
[----:B------:R-:W-:Y:S01]  /*1c50*/  ISETP.GE.AND P1, PT, R89, RZ, PT ;  /* 0x000000ff5900720c */ /* 0x000fe20003f26270 */
[----:B------:R-:W-:-:S02]  /*1c60*/  IMAD R241, R251, 0x2, R242 ;  /* 0x00000002fbf17824 */ /* 0x000fc400078e02f2 */
[----:B------:R-:W-:Y:S01]  /*1c70*/  @!P4 IMAD.MOV R24, RZ, RZ, -R24 ;  /* 0x000000ffff18c224 */ /* 0x000fe200078e0a18 */
[----:B------:R-:W-:Y:S01]  /*1c80*/  ISETP.GE.AND P4, PT, R91, RZ, PT ;  /* 0x000000ff5b00720c */ /* 0x000fe20003f86270 */
[----:B------:R-:W-:Y:S01]  /*1c90*/  @!P5 IMAD.IADD R56, R56, 0x1, -R5 ;  /* 0x000000013838d824 */ /* 0x000fe200078e0a05 */
[----:B------:R-:W-:Y:S01]  /*1ca0*/  ISETP.GT.U32.AND P5, PT, R5, R64, PT ;  /* 0x000000400500720c */ /* 0x000fe20003fa4070 */
[----:B------:R-:W-:Y:S02]  /*1cb0*/  IMAD R240, R251, 0x2, R241 ;  /* 0x00000002fbf07824 */ /* 0x000fe400078e02f1 */
[----:B------:R-:W-:Y:S01]  /*1cc0*/  @!P3 IMAD.MOV R36, RZ, RZ, -R36 ;  /* 0x000000ffff24b224 */ /* 0x000fe200078e0a24 */
[C---:B------:R-:W-:Y:S01]  /*1cd0*/  ISETP.GT.U32.AND P3, PT, R5.reuse, R66, PT ;  /* 0x000000420500720c */ /* 0x040fe20003f64070 */
[----:B------:R-:W-:Y:S01]  /*1ce0*/  @!P2 IMAD.MOV R40, RZ, RZ, -R40 ;  /* 0x000000ffff28a224 */ /* 0x000fe200078e0a28 */
[C---:B------:R-:W-:Y:S01]  /*1cf0*/  ISETP.GT.U32.AND P2, PT, R5.reuse, R70, PT ;  /* 0x000000460500720c */ /* 0x040fe20003f44070 */
[----:B------:R-:W-:Y:S01]  /*1d00*/  @!P1 IMAD.MOV R38, RZ, RZ, -R38 ;  /* 0x000000ffff269224 */ /* 0x000fe200078e0a26 */
[----:B------:R-:W-:Y:S01]  /*1d10*/  ISETP.GT.U32.AND P1, PT, R5, R10, PT ;  /* 0x0000000a0500720c */ /* 0x000fe20003f24070 */
[----:B------:R-:W-:-:S02]  /*1d20*/  IMAD R239, R251, 0x2, R240 ;  /* 0x00000002fbef7824 */ /* 0x000fc400078e02f0 */
[----:B------:R-:W-:Y:S01]  /*1d30*/  @!P4 IMAD.MOV R34, RZ, RZ, -R34 ;  /* 0x000000ffff22c224 */ /* 0x000fe200078e0a22 */
[----:B------:R-:W-:Y:S01]  /*1d40*/  ISETP.GT.U32.AND P4, PT, R5, R68, PT ;  /* 0x000000440500720c */ /* 0x000fe20003f84070 */
[----:B------:R-:W-:Y:S01]  /*1d50*/  @!P5 IMAD.IADD R64, R64, 0x1, -R5 ;  /* 0x000000014040d824 */ /* 0x000fe200078e0a05 */
[----:B------:R-:W-:Y:S01]  /*1d60*/  ISETP.GE.AND P5, PT, R87, RZ, PT ;  /* 0x000000ff5700720c */ /* 0x000fe20003fa6270 */
[----:B------:R-:W-:Y:S02]  /*1d70*/  IMAD R238, R251, 0x2, R239 ;  /* 0x00000002fbee7824 */ /* 0x000fe400078e02ef */
[--C-:B------:R-:W-:Y:S01]  /*1d80*/  @!P3 IMAD.IADD R66, R66, 0x1, -R5.reuse ;  /* 0x000000014242b824 */ /* 0x100fe200078e0a05 */
[----:B------:R-:W-:Y:S01]  /*1d90*/  ISETP.GE.AND P3, PT, R75, RZ, PT ;  /* 0x000000ff4b00720c */ /* 0x000fe20003f66270 */
[--C-:B------:R-:W-:Y:S01]  /*1da0*/  @!P2 IMAD.IADD R70, R70, 0x1, -R5.reuse ;  /* 0x000000014646a824 */ /* 0x100fe200078e0a05 */
[----:B------:R-:W-:Y:S01]  /*1db0*/  ISETP.GE.AND P2, PT, R85, RZ, PT ;  /* 0x000000ff5500720c */ /* 0x000fe20003f46270 */
[----:B------:R-:W-:Y:S01]  /*1dc0*/  @!P1 IMAD.IADD R10, R10, 0x1, -R5 ;  /* 0x000000010a0a9824 */ /* 0x000fe200078e0a05 */
[----:B------:R-:W-:Y:S01]  /*1dd0*/  ISETP.GE.AND P1, PT, R86, RZ, PT ;  /* 0x000000ff5600720c */ /* 0x000fe20003f26270 */
[----:B------:R-:W-:-:S04]  /*1de0*/  IMAD.HI.U32 R6, R6, R9, RZ ;  /* 0x0000000906067227 */ /* 0x000fc800078e00ff */
[----:B------:R-:W-:Y:S02]  /*1df0*/  IMAD R7, R251, 0x2, R238 ;  /* 0x00000002fb077824 */ /* 0x000fe400078e02ee */
[----:B------:R-:W-:Y:S01]  /*1e00*/  @!P0 IMAD.MOV R12, RZ, RZ, -R12 ;  /* 0x000000ffff0c8224 */ /* 0x000fe200078e0a0c */
[----:B------:R-:W-:Y:S01]  /*1e10*/  ISETP.GE.AND P0, PT, R97, RZ, PT ;  /* 0x000000ff6100720c */ /* 0x000fe20003f06270 */
[----:B------:R-:W-:Y:S01]  /*1e20*/  @!P3 IMAD.MOV R46, RZ, RZ, -R46 ;  /* 0x000000ffff2eb224 */ /* 0x000fe200078e0a2e */
[----:B------:R-:W-:Y:S01]  /*1e30*/  ISETP.GE.AND P3, PT, R79, RZ, PT ;  /* 0x000000ff4f00720c */ /* 0x000fe20003f66270 */
[----:B------:R-:W-:Y:S01]  /*1e40*/  @!P2 IMAD.MOV R52, RZ, RZ, -R52 ;  /* 0x000000ffff34a224 */ /* 0x000fe200078e0a34 */
[----:B------:R-:W-:Y:S01]  /*1e50*/  ISETP.GE.AND P2, PT, R83, RZ, PT ;  /* 0x000000ff5300720c */ /* 0x000fe20003f46270 */
[----:B------:R-:W-:Y:S01]  /*1e60*/  @!P4 IMAD.IADD R68, R68, 0x1, -R5 ;  /* 0x000000014444c824 */ /* 0x000fe200078e0a05 */
[----:B------:R-:W-:Y:S01]  /*1e70*/  ISETP.GE.AND P4, PT, R77, RZ, PT ;  /* 0x000000ff4d00720c */ /* 0x000fe20003f86270 */
[----:B------:R-:W-:Y:S01]  /*1e80*/  @!P1 IMAD.MOV R48, RZ, RZ, -R48 ;  /* 0x000000ffff309224 */ /* 0x000fe200078e0a30 */
[----:B------:R-:W-:Y:S01]  /*1e90*/  ISETP.GE.AND P1, PT, R84, RZ, PT ;  /* 0x000000ff5400720c */ /* 0x000fe20003f26270 */
[----:B------:R-:W-:Y:S01]  /*1ea0*/  IMAD.MOV R6, RZ, RZ, -R6 ;  /* 0x000000ffff067224 */ /* 0x000fe200078e0a06 */
[----:B------:R-:W-:Y:S01]  /*1eb0*/  LOP3.LUT R5, R0, 0x8, RZ, 0xfc, !PT ;  /* 0x0000000800057812 */ /* 0x000fe200078efcff */
[----:B------:R-:W-:-:S02]  /*1ec0*/  IMAD R25, R251, 0x2, R7 ;  /* 0x00000002fb197824 */ /* 0x000fc400078e0207 */
[----:B------:R-:W-:Y:S01]  /*1ed0*/  IMAD R9, R4, R6, R9 ;  /* 0x0000000604097224 */ /* 0x000fe200078e0209 */
[----:B------:R-:W-:Y:S01]  /*1ee0*/  LOP3.LUT R6, R0, 0x4, RZ, 0xfc, !PT ;  /* 0x0000000400067812 */ /* 0x000fe200078efcff */
[C---:B------:R-:W-:Y:S02]  /*1ef0*/  IMAD R13, R251.reuse, 0x2, R25 ;  /* 0x00000002fb0d7824 */ /* 0x040fe400078e0219 */
[----:B------:R-:W-:Y:S01]  /*1f00*/  @!P5 IMAD.MOV R44, RZ, RZ, -R44 ;  /* 0x000000ffff2cd224 */ /* 0x000fe200078e0a2c */
[----:B------:R-:W-:Y:S01]  /*1f10*/  ISETP.GT.U32.AND P5, PT, R4, R9, PT ;  /* 0x000000090400720c */ /* 0x000fe20003fa4070 */
[----:B------:R-:W-:Y:S01]  /*1f20*/  @!P3 IMAD.MOV R54, RZ, RZ, -R54 ;  /* 0x000000ffff36b224 */ /* 0x000fe200078e0a36 */
[----:B------:R-:W-:Y:S01]  /*1f30*/  ISETP.GE.AND P3, PT, R82, RZ, PT ;  /* 0x000000ff5200720c */ /* 0x000fe20003f66270 */
[----:B------:R-:W-:Y:S02]  /*1f40*/  IMAD R15, R251, 0x2, R13 ;  /* 0x00000002fb0f7824 */ /* 0x000fe400078e020d */
[----:B------:R-:W-:Y:S01]  /*1f50*/  @!P2 IMAD.MOV R60, RZ, RZ, -R60 ;  /* 0x000000ffff3ca224 */ /* 0x000fe200078e0a3c */
[----:B------:R-:W-:Y:S01]  /*1f60*/  ISETP.GE.AND P2, PT, R78, RZ, PT ;  /* 0x000000ff4e00720c */ /* 0x000fe20003f46270 */
[----:B------:R-:W-:Y:S01]  /*1f70*/  @!P0 IMAD.MOV R22, RZ, RZ, -R22 ;  /* 0x000000ffff168224 */ /* 0x000fe200078e0a16 */
[----:B------:R-:W-:Y:S01]  /*1f80*/  ISETP.GE.AND P0, PT, R92, RZ, PT ;  /* 0x000000ff5c00720c */ /* 0x000fe20003f06270 */
[----:B------:R-:W-:Y:S01]  /*1f90*/  @!P4 IMAD.MOV R50, RZ, RZ, -R50 ;  /* 0x000000ffff32c224 */ /* 0x000fe200078e0a32 */
[----:B------:R-:W-:Y:S01]  /*1fa0*/  ISETP.GE.AND P4, PT, R81, RZ, PT ;  /* 0x000000ff5100720c */ /* 0x000fe20003f86270 */
[----:B------:R-:W-:Y:S01]  /*1fb0*/  @!P1 IMAD.MOV R56, RZ, RZ, -R56 ;  /* 0x000000ffff389224 */ /* 0x000fe200078e0a38 */
[----:B------:R-:W-:Y:S01]  /*1fc0*/  ISETP.GE.AND P1, PT, R80, RZ, PT ;  /* 0x000000ff5000720c */ /* 0x000fe20003f26270 */
[----:B------:R-:W-:-:S02]  /*1fd0*/  IMAD R19, R251, 0x2, R15 ;  /* 0x00000002fb137824 */ /* 0x000fc400078e020f */
[----:B------:R-:W-:Y:S01]  /*1fe0*/  @!P5 IMAD.IADD R9, R9, 0x1, -R4 ;  /* 0x000000010909d824 */ /* 0x000fe200078e0a04 */
[----:B------:R-:W-:Y:S01]  /*1ff0*/  ISETP.GE.AND P5, PT, R5, c[0x0][0x180], PT ;  /* 0x0000600005007a0c */ /* 0x000fe20003fa6270 */
[C---:B------:R-:W-:Y:S02]  /*2000*/  IMAD R33, R251.reuse, 0x2, R19 ;  /* 0x00000002fb217824 */ /* 0x040fe400078e0213 */
[----:B------:R-:W-:Y:S01]  /*2010*/  @!P3 IMAD.MOV R62, RZ, RZ, -R62 ;  /* 0x000000ffff3eb224 */ /* 0x000fe200078e0a3e */
[----:B------:R-:W-:Y:S01]  /*2020*/  ISETP.GE.AND P3, PT, R6, c[0x0][0x180], PT ;  /* 0x0000600006007a0c */ /* 0x000fe20003f66270 */
[C---:B------:R-:W-:Y:S01]  /*2030*/  IMAD R35, R251.reuse, 0x2, R33 ;  /* 0x00000002fb237824 */ /* 0x040fe200078e0221 */
[----:B------:R-:W-:Y:S01]  /*2040*/  SEL R6, R252, RZ, !P5 ;  /* 0x000000fffc067207 */ /* 0x000fe20006800000 */
[----:B------:R-:W-:Y:S01]  /*2050*/  @!P2 IMAD.MOV R66, RZ, RZ, -R66 ;  /* 0x000000ffff42a224 */ /* 0x000fe200078e0a42 */
[----:B------:R-:W-:Y:S01]  /*2060*/  ISETP.GT.U32.AND P2, PT, R4, R9, PT ;  /* 0x000000090400720c */ /* 0x000fe20003f44070 */
[----:B------:R-:W-:Y:S01]  /*2070*/  IMAD R37, R251, 0x2, R35 ;  /* 0x00000002fb257824 */ /* 0x000fe200078e0223 */
[----:B------:R-:W-:Y:S01]  /*2080*/  SEL R5, R252, RZ, !P3 ;  /* 0x000000fffc057207 */ /* 0x000fe20005800000 */
[----:B------:R-:W-:Y:S01]  /*2090*/  @!P0 IMAD.MOV R32, RZ, RZ, -R32 ;  /* 0x000000ffff208224 */ /* 0x000fe200078e0a20 */
[----:B------:R-:W-:Y:S01]  /*20a0*/  ISETP.GE.AND P0, PT, R73, RZ, PT ;  /* 0x000000ff4900720c */ /* 0x000fe20003f06270 */
[----:B------:R-:W-:Y:S01]  /*20b0*/  @!P4 IMAD.MOV R58, RZ, RZ, -R58 ;  /* 0x000000ffff3ac224 */ /* 0x000fe200078e0a3a */
[----:B------:R-:W-:Y:S01]  /*20c0*/  ISETP.GE.AND P4, PT, R76, RZ, PT ;  /* 0x000000ff4c00720c */ /* 0x000fe20003f86270 */
[----:B------:R-:W-:Y:S01]  /*20d0*/  @!P1 IMAD.MOV R64, RZ, RZ, -R64 ;  /* 0x000000ffff409224 */ /* 0x000fe200078e0a40 */
[----:B------:R-:W-:Y:S01]  /*20e0*/  ISETP.GE.AND P1, PT, R67, RZ, PT ;  /* 0x000000ff4300720c */ /* 0x000fe20003f26270 */
[----:B------:R-:W-:Y:S01]  /*20f0*/  IMAD R39, R251, 0x2, R37 ;  /* 0x00000002fb277824 */ /* 0x000fe200078e0225 */
[----:B------:R-:W-:Y:S01]  /*2100*/  ISETP.GE.AND P5, PT, R41, RZ, PT ;  /* 0x000000ff2900720c */ /* 0x000fe20003fa6270 */
[----:B------:R-:W-:Y:S01]  /*2110*/  IMAD R27, R31, c[0x0][0x18c], RZ ;  /* 0x000063001f1b7a24 */ /* 0x000fe200078e02ff */
[----:B------:R-:W-:Y:S01]  /*2120*/  ISETP.GE.AND P3, PT, R59, RZ, PT ;  /* 0x000000ff3b00720c */ /* 0x000fe20003f66270 */
[----:B------:R-:W-:-:S02]  /*2130*/  IMAD R17, R251, 0x2, R39 ;  /* 0x00000002fb117824 */ /* 0x000fc400078e0227 */
[----:B------:R-:W-:Y:S01]  /*2140*/  @!P2 IMAD.IADD R9, R9, 0x1, -R4 ;  /* 0x000000010909a824 */ /* 0x000fe200078e0a04 */
[----:B------:R-:W-:Y:S01]  /*2150*/  ISETP.NE.AND P2, PT, RZ, c[0x0][0x17c], PT ;  /* 0x00005f00ff007a0c */ /* 0x000fe20003f45270 */
[----:B------:R-:W-:Y:S02]  /*2160*/  IMAD R43, R251, 0x2, R17 ;  /* 0x00000002fb2b7824 */ /* 0x000fe400078e0211 */
[----:B------:R-:W-:Y:S01]  /*2170*/  @!P0 IMAD.MOV R42, RZ, RZ, -R42 ;  /* 0x000000ffff2a8224 */ /* 0x000fe200078e0a2a */
[----:B------:R-:W-:Y:S01]  /*2180*/  ISETP.NE.U32.AND P0, PT, R11, RZ, PT ;  /* 0x000000ff0b00720c */ /* 0x000fe20003f05070 */
[----:B------:R-:W-:Y:S01]  /*2190*/  @!P4 IMAD.MOV R10, RZ, RZ, -R10 ;  /* 0x000000ffff0ac224 */ /* 0x000fe200078e0a0a */
[----:B------:R-:W-:Y:S01]  /*21a0*/  ISETP.NE.U32.AND P4, PT, R5, RZ, PT ;  /* 0x000000ff0500720c */ /* 0x000fe20003f85070 */
[----:B------:R-:W-:Y:S01]  /*21b0*/  @!P1 IMAD.MOV R68, RZ, RZ, -R68 ;  /* 0x000000ffff449224 */ /* 0x000fe200078e0a44 */
[----:B------:R-:W-:Y:S01]  /*21c0*/  ISETP.NE.U32.AND P1, PT, R6, RZ, PT ;  /* 0x000000ff0600720c */ /* 0x000fe20003f25070 */
[----:B------:R-:W-:Y:S01]  /*21d0*/  @!P5 IMAD.MOV R70, RZ, RZ, -R70 ;  /* 0x000000ffff46d224 */ /* 0x000fe200078e0a46 */
[C---:B------:R-:W-:Y:S01]  /*21e0*/  SEL R5, R237.reuse, R12, !P2 ;  /* 0x0000000ced057207 */ /* 0x040fe20005000000 */
[----:B------:R-:W-:Y:S01]  /*21f0*/  @!P3 IMAD.MOV R72, RZ, RZ, -R72 ;  /* 0x000000ffff48b224 */ /* 0x000fe200078e0a48 */
[----:B------:R-:W-:Y:S01]  /*2200*/  SEL R6, R237, R14, !P2 ;  /* 0x0000000eed067207 */ /* 0x000fe20005000000 */
[----:B------:R-:W-:Y:S01]  /*2210*/  IMAD R45, R251, 0x2, R43 ;  /* 0x00000002fb2d7824 */ /* 0x000fe200078e022b */
[----:B------:R-:W-:Y:S01]  /*2220*/  SEL R8, R237, R16, !P2 ;  /* 0x00000010ed087207 */ /* 0x000fe20005000000 */
[----:B------:R-:W-:Y:S01]  /*2230*/  IMAD.SHL.U32 R4, R27, 0x4, RZ ;  /* 0x000000041b047824 */ /* 0x000fe200078e00ff */
[----:B------:R-:W-:Y:S01]  /*2240*/  SEL R11, R237, R22, !P2 ;  /* 0x00000016ed0b7207 */ /* 0x000fe20005000000 */
[----:B------:R-:W-:Y:S01]  /*2250*/  IMAD R47, R251, 0x2, R45 ;  /* 0x00000002fb2f7824 */ /* 0x000fe200078e022d */
[C---:B------:R-:W-:Y:S01]  /*2260*/  SEL R18, R237.reuse, R18, !P2 ;  /* 0x00000012ed127207 */ /* 0x040fe20005000000 */
[----:B------:R-:W-:Y:S01]  /*2270*/  IMAD.SHL.U32 R126, R130, 0x4, RZ ;  /* 0x00000004827e7824 */ /* 0x000fe200078e00ff */
[----:B------:R-:W-:Y:S01]  /*2280*/  SEL R20, R237, R20, !P2 ;  /* 0x00000014ed147207 */ /* 0x000fe20005000000 */
[----:B------:R-:W-:Y:S01]  /*2290*/  IMAD R49, R251, 0x2, R47 ;  /* 0x00000002fb317824 */ /* 0x000fe200078e022f */
[C---:B------:R-:W-:Y:S01]  /*22a0*/  SEL R12, R237.reuse, R24, !P2 ;  /* 0x00000018ed0c7207 */ /* 0x040fe20005000000 */
[----:B------:R3:W-:Y:S01]  /*22b0*/  STL [R1+0x88], R4 ;  /* 0x0000880401007387 */ /* 0x0007e20000100800 */
[----:B------:R-:W-:Y:S01]  /*22c0*/  SEL R14, R237, R26, !P2 ;  /* 0x0000001aed0e7207 */ /* 0x000fe20005000000 */
[----:B------:R-:W-:Y:S01]  /*22d0*/  IMAD R51, R251, 0x2, R49 ;  /* 0x00000002fb337824 */ /* 0x000fe200078e0231 */
[C---:B------:R-:W-:Y:S01]  /*22e0*/  SEL R16, R237.reuse, R28, !P2 ;  /* 0x0000001ced107207 */ /* 0x040fe20005000000 */
[----:B------:R-:W-:Y:S01]  /*22f0*/  IMAD.SHL.U32 R250, R132, 0x4, RZ ;  /* 0x0000000484fa7824 */ /* 0x000fe200078e00ff */
[----:B------:R-:W-:Y:S01]  /*2300*/  SEL R22, R237, R30, !P2 ;  /* 0x0000001eed167207 */ /* 0x000fe20005000000 */
[----:B------:R-:W-:Y:S01]  /*2310*/  IMAD R53, R251, 0x2, R51 ;  /* 0x00000002fb357824 */ /* 0x000fe200078e0233 */
[----:B--2---:R-:W-:Y:S01]  /*2320*/  SEL R41, R237, R32, !P2 ;  /* 0x00000020ed297207 */ /* 0x004fe20005000000 */
[----:B------:R-:W-:Y:S01]  /*2330*/  IMAD.SHL.U32 R249, R245, 0x4, RZ ;  /* 0x00000004f5f97824 */ /* 0x000fe200078e00ff */
[----:B------:R-:W-:Y:S01]  /*2340*/  SEL R59, R237, R34, !P2 ;  /* 0x00000022ed3b7207 */ /* 0x000fe20005000000 */
[----:B------:R-:W-:Y:S01]  /*2350*/  IMAD R55, R251, 0x2, R53 ;  /* 0x00000002fb377824 */ /* 0x000fe200078e0235 */
[C---:B------:R-:W-:Y:S01]  /*2360*/  SEL R67, R237.reuse, R36, !P2 ;  /* 0x00000024ed437207 */ /* 0x040fe20005000000 */
[----:B------:R-:W-:Y:S01]  /*2370*/  IMAD.SHL.U32 R248, R244, 0x4, RZ ;  /* 0x00000004f4f87824 */ /* 0x000fe200078e00ff */
        /* <DEDUP_REMOVED lines=31> */
[----:B------:R-:W-:Y:S01]  /*2570*/  IMAD R10, R20, c[0x0][0x190], RZ ;  /* 0x00006400140a7a24 */ /* 0x000fe200078e02ff */
[----:B------:R-:W-:Y:S01]  /*2580*/  SEL R235, R237, R68, !P2 ;  /* 0x00000044edeb7207 */ /* 0x000fe20005000000 */
[----:B------:R-:W-:Y:S01]  /*2590*/  IMAD R73, R251, 0x2, R71 ;  /* 0x00000002fb497824 */ /* 0x000fe200078e0247 */
[C---:B------:R-:W-:Y:S01]  /*25a0*/  SEL R236, R237.reuse, R70, !P2 ;  /* 0x00000046edec7207 */ /* 0x040fe20005000000 */
[----:B------:R-:W-:Y:S01]  /*25b0*/  IMAD R20, R76, c[0x0][0x190], RZ ;  /* 0x000064004c147a24 */ /* 0x000fe200078e02ff */
[----:B------:R-:W-:Y:S01]  /*25c0*/  SEL R237, R237, R72, !P2 ;  /* 0x00000048eded7207 */ /* 0x000fe20005000000 */
[----:B------:R-:W-:Y:S01]  /*25d0*/  IMAD R75, R251, 0x2, R73 ;  /* 0x00000002fb4b7824 */ /* 0x000fe200078e0249 */
[----:B------:R-:W-:Y:S01]  /*25e0*/  ISETP.GE.AND P3, PT, R3, RZ, PT ;  /* 0x000000ff0300720c */ /* 0x000fe20003f66270 */
[----:B------:R-:W-:Y:S01]  /*25f0*/  IMAD R5, R5, c[0x0][0x190], RZ ;  /* 0x0000640005057a24 */ /* 0x000fe200078e02ff */
[----:B------:R-:W-:Y:S01]  /*2600*/  ISETP.NE.AND P2, PT, RZ, c[0x0][0x178], PT ;  /* 0x00005e00ff007a0c */ /* 0x000fe20003f45270 */
[C---:B------:R-:W-:Y:S01]  /*2610*/  IMAD R77, R251.reuse, 0x2, R75 ;  /* 0x00000002fb4d7824 */ /* 0x040fe200078e024b */
[----:B------:R-:W-:Y:S01]  /*2620*/  IADD3 R220, P5, R4, c[0x0][0x168], RZ ;  /* 0x00005a0004dc7a10 */ /* 0x000fe20007fbe0ff */
[----:B------:R-:W-:Y:S01]  /*2630*/  IMAD R6, R6, c[0x0][0x190], RZ ;  /* 0x0000640006067a24 */ /* 0x000fe200078e02ff */
[----:B-1----:R-:W-:Y:S01]  /*2640*/  LOP3.LUT R3, R0, 0x10, RZ, 0xfc, !PT ;  /* 0x0000001000037812 */ /* 0x002fe200078efcff */
[----:B------:R-:W-:Y:S01]  /*2650*/  IMAD R79, R251, 0x2, R77 ;  /* 0x00000002fb4f7824 */ /* 0x000fe200078e024d */
[----:B------:R-:W-:Y:S01]  /*2660*/  LEA.HI.X.SX32 R144, R27, c[0x0][0x16c], 0x2, P5 ;  /* 0x00005b001b907a11 */ /* 0x000fe200028f16ff */
[----:B------:R-:W-:-:S02]  /*2670*/  IMAD R8, R8, c[0x0][0x190], RZ ;  /* 0x0000640008087a24 */ /* 0x000fc400078e02ff */
[C---:B------:R-:W-:Y:S02]  /*2680*/  IMAD R81, R251.reuse, 0x2, R79 ;  /* 0x00000002fb517824 */ /* 0x040fe400078e024f */
[----:B------:R-:W-:Y:S02]  /*2690*/  @!P3 IMAD.MOV R9, RZ, RZ, -R9 ;  /* 0x000000ffff09b224 */ /* 0x000fe400078e0a09 */
[----:B------:R-:W-:Y:S01]  /*26a0*/  @!P2 LOP3.LUT R9, RZ, c[0x0][0x178], RZ, 0x33, !PT ;  /* 0x00005e00ff09aa12 */ /* 0x000fe200078e33ff */
[----:B------:R-:W-:Y:S02]  /*26b0*/  IMAD R83, R251, 0x2, R81 ;  /* 0x00000002fb537824 */ /* 0x000fe400078e0251 */
[----:B------:R-:W-:Y:S02]  /*26c0*/  IMAD R11, R11, c[0x0][0x190], RZ ;  /* 0x000064000b0b7a24 */ /* 0x000fe400078e02ff */
[----:B------:R-:W-:Y:S02]  /*26d0*/  IMAD R246, R9, c[0x0][0x184], RZ ;  /* 0x0000610009f67a24 */ /* 0x000fe400078e02ff */
[----:B------:R-:W-:-:S02]  /*26e0*/  IMAD R85, R251, 0x2, R83 ;  /* 0x00000002fb557824 */ /* 0x000fc400078e0253 */
[----:B---3--:R-:W-:Y:S02]  /*26f0*/  IMAD.SHL.U32 R4, R246, 0x4, RZ ;  /* 0x00000004f6047824 */ /* 0x008fe400078e00ff */
[C---:B------:R-:W-:Y:S02]  /*2700*/  IMAD R87, R251.reuse, 0x2, R85 ;  /* 0x00000002fb577824 */ /* 0x040fe400078e0255 */
[----:B------:R-:W-:Y:S01]  /*2710*/  IMAD R9, R18, c[0x0][0x190], RZ ;  /* 0x0000640012097a24 */ /* 0x000fe200078e02ff */
[----:B------:R-:W-:Y:S01]  /*2720*/  IADD3 R224, P2, R4, c[0x0][0x160], RZ ;  /* 0x0000580004e07a10 */ /* 0x000fe20007f5e0ff */
[----:B------:R-:W-:Y:S01]  /*2730*/  IMAD R89, R251, 0x2, R87 ;  /* 0x00000002fb597824 */ /* 0x000fe200078e0257 */
[----:B------:R-:W-:Y:S01]  /*2740*/  STL [R1], R4 ;  /* 0x0000000401007387 */ /* 0x000fe20000100800 */
[----:B------:R-:W-:Y:S01]  /*2750*/  IMAD R18, R67, c[0x0][0x190], RZ ;  /* 0x0000640043127a24 */ /* 0x000fe200078e02ff */
[----:B------:R-:W-:Y:S01]  /*2760*/  LEA.HI.X.SX32 R138, R246, c[0x0][0x164], 0x2, P2 ;  /* 0x00005900f68a7a11 */ /* 0x000fe200010f16ff */
[----:B------:R-:W-:Y:S01]  /*2770*/  IMAD R91, R251, 0x2, R89 ;  /* 0x00000002fb5b7824 */ /* 0x000fe200078e0259 */
[-C--:B------:R-:W-:Y:S01]  /*2780*/  LEA R24, P2, R25, R224.reuse, 0x2 ;  /* 0x000000e019187211 */ /* 0x080fe200078410ff */
[----:B------:R-:W-:Y:S01]  /*2790*/  IMAD R12, R12, c[0x0][0x190], RZ ;  /* 0x000064000c0c7a24 */ /* 0x000fe200078e02ff */
[----:B------:R-:W-:Y:S01]  /*27a0*/  LEA R26, P3, R13, R224, 0x2 ;  /* 0x000000e00d1a7211 */ /* 0x000fe200078610ff */
[----:B------:R-:W-:Y:S01]  /*27b0*/  IMAD R93, R251, 0x2, R91 ;  /* 0x00000002fb5d7824 */ /* 0x000fe200078e025b */
[----:B------:R-:W-:Y:S01]  /*27c0*/  LEA.HI.X.SX32 R25, R25, R138, 0x2, P2 ;  /* 0x0000008a19197211 */ /* 0x000fe200010f16ff */
[----:B------:R-:W-:Y:S01]  /*27d0*/  IMAD R139, R139, c[0x0][0x190], RZ ;  /* 0x000064008b8b7a24 */ /* 0x000fe200078e02ff */
[----:B------:R-:W-:Y:S01]  /*27e0*/  LEA R28, P2, R15, R224, 0x2 ;  /* 0x000000e00f1c7211 */ /* 0x000fe200078410ff */
[----:B------:R-:W-:Y:S01]  /*27f0*/  IMAD R95, R251, 0x2, R93 ;  /* 0x00000002fb5f7824 */ /* 0x000fe200078e025d */
[----:B------:R-:W-:Y:S01]  /*2800*/  LEA.HI.X.SX32 R27, R13, R138, 0x2, P3 ;  /* 0x0000008a0d1b7211 */ /* 0x000fe200018f16ff */
[----:B------:R-:W-:Y:S01]  /*2810*/  IMAD R13, R14, c[0x0][0x190], RZ ;  /* 0x000064000e0d7a24 */ /* 0x000fe200078e02ff */
[----:B------:R-:W-:Y:S01]  /*2820*/  LEA R30, P3, R19, R224, 0x2 ;  /* 0x000000e0131e7211 */ /* 0x000fe200078610ff */
[----:B------:R-:W-:Y:S01]  /*2830*/  IMAD R14, R16, c[0x0][0x190], RZ ;  /* 0x00006400100e7a24 */ /* 0x000fe200078e02ff */
        /* <DEDUP_REMOVED lines=69> */
[----:B------:R-:W-:Y:S01]  /*2c90*/  STL [R1+0x8c], R246 ;  /* 0x00008cf601007387 */ /* 0x000fe20000100800 */
[----:B------:R-:W-:-:S02]  /*2ca0*/  LEA R66, P3, R23, R224, 0x2 ;  /* 0x000000e017427211 */ /* 0x000fc400078610ff */
[----:B------:R-:W-:Y:S02]  /*2cb0*/  LEA.HI.X.SX32 R65, R65, R138, 0x2, P2 ;  /* 0x0000008a41417211 */ /* 0x000fe400010f16ff */
[----:B------:R-:W-:Y:S02]  /*2cc0*/  LEA R68, P2, R69, R224, 0x2 ;  /* 0x000000e045447211 */ /* 0x000fe400078410ff */
[----:B------:R-:W-:Y:S01]  /*2cd0*/  LEA.HI.X.SX32 R67, R23, R138, 0x2, P3 ;  /* 0x0000008a17437211 */ /* 0x000fe200018f16ff */
[----:B------:R-:W-:Y:S01]  /*2ce0*/  IMAD R23, R82, c[0x0][0x190], RZ ;  /* 0x0000640052177a24 */ /* 0x000fe200078e02ff */
[----:B------:R-:W-:Y:S02]  /*2cf0*/  LEA R70, P3, R71, R224, 0x2 ;  /* 0x000000e047467211 */ /* 0x000fe400078610ff */
[----:B------:R-:W-:Y:S02]  /*2d00*/  LEA.HI.X.SX32 R69, R69, R138, 0x2, P2 ;  /* 0x0000008a45457211 */ /* 0x000fe400010f16ff */
[----:B------:R-:W-:-:S02]  /*2d10*/  LEA R72, P2, R73, R224, 0x2 ;  /* 0x000000e049487211 */ /* 0x000fc400078410ff */
[----:B------:R-:W-:Y:S02]  /*2d20*/  LEA.HI.X.SX32 R71, R71, R138, 0x2, P3 ;  /* 0x0000008a47477211 */ /* 0x000fe400018f16ff */
[----:B------:R-:W-:Y:S02]  /*2d30*/  LEA R74, P3, R75, R224, 0x2 ;  /* 0x000000e04b4a7211 */ /* 0x000fe400078610ff */
[----:B------:R-:W-:Y:S02]  /*2d40*/  LEA.HI.X.SX32 R73, R73, R138, 0x2, P2 ;  /* 0x0000008a49497211 */ /* 0x000fe400010f16ff */
        /* <DEDUP_REMOVED lines=43> */
[----:B------:R-:W-:Y:S01]  /*3000*/  LEA.HI.X.SX32 R117, R117, R138, 0x2, P2 ;  /* 0x0000008a75757211 */ /* 0x000fe200010f16ff */
[----:B------:R1:W-:Y:S01]  /*3010*/  STL [R1+0x94], R115 ;  /* 0x0000947301007387 */ /* 0x0003e20000100800 */
[----:B------:R-:W-:-:S02]  /*3020*/  LEA R120, P2, R121, R224, 0x2 ;  /* 0x000000e079787211 */ /* 0x000fc400078410ff */
[----:B------:R-:W-:Y:S02]  /*3030*/  LEA.HI.X.SX32 R119, R119, R138, 0x2, P3 ;  /* 0x0000008a77777211 */ /* 0x000fe400018f16ff */
[----:B------:R-:W-:Y:S02]  /*3040*/  LEA R122, P3, R123, R224, 0x2 ;  /* 0x000000e07b7a7211 */ /* 0x000fe400078610ff */
[----:B------:R-:W-:Y:S02]  /*3050*/  LEA.HI.X.SX32 R121, R121, R138, 0x2, P2 ;  /* 0x0000008a79797211 */ /* 0x000fe400010f16ff */
[----:B------:R-:W-:Y:S02]  /*3060*/  IADD3 R126, P2, R126, R224, RZ ;  /* 0x000000e07e7e7210 */ /* 0x000fe40007f5e0ff */
[----:B------:R-:W-:Y:S02]  /*3070*/  LEA.HI.X.SX32 R123, R123, R138, 0x2, P3 ;  /* 0x0000008a7b7b7211 */ /* 0x000fe400018f16ff */
[----:B------:R-:W-:-:S02]  /*3080*/  IADD3 R128, P3, R250, R224, RZ ;  /* 0x000000e0fa807210 */ /* 0x000fc40007f7e0ff */
[----:B------:R-:W-:Y:S02]  /*3090*/  LEA.HI.X.SX32 R127, R130, R138, 0x2, P2 ;  /* 0x0000008a827f7211 */ /* 0x000fe400010f16ff */
[----:B------:R-:W-:Y:S02]  /*30a0*/  IADD3 R130, P2, R249, R224, RZ ;  /* 0x000000e0f9827210 */ /* 0x000fe40007f5e0ff */
[----:B------:R-:W-:Y:S01]  /*30b0*/  LEA.HI.X.SX32 R129, R132, R138, 0x2, P3 ;  /* 0x0000008a84817211 */ /* 0x000fe200018f16ff */
[----:B------:R2:W-:Y:S01]  /*30c0*/  LDGSTS.E [R2], [R126.64], P0 ;  /* 0x000000007e027fae */ /* 0x0005e20008121846 */
[----:B------:R-:W-:Y:S02]  /*30d0*/  IADD3 R132, P3, R248, R224, RZ ;  /* 0x000000e0f8847210 */ /* 0x000fe40007f7e0ff */
[----:B------:R-:W-:Y:S02]  /*30e0*/  LEA.HI.X.SX32 R131, R245, R138, 0x2, P2 ;  /* 0x0000008af5837211 */ /* 0x000fe400010f16ff */
[----:B------:R-:W-:-:S02]  /*30f0*/  IADD3 R134, P2, R247, R224, RZ ;  /* 0x000000e0f7867210 */ /* 0x000fc40007f5e0ff */
[----:B------:R-:W-:Y:S01]  /*3100*/  LEA.HI.X.SX32 R133, R244, R138, 0x2, P3 ;  /* 0x0000008af4857211 */ /* 0x000fe200018f16ff */
[----:B------:R3:W-:Y:S01]  /*3110*/  LDGSTS.E [R2+0x800], [R130.64], P4 ;  /* 0x0080000082027fae */ /* 0x0007e2000a121846 */
[----:B------:R-:W-:Y:S02]  /*3120*/  IADD3 R136, P3, R150, R224, RZ ;  /* 0x000000e096887210 */ /* 0x000fe40007f7e0ff */
[----:B------:R-:W-:Y:S02]  /*3130*/  LEA.HI.X.SX32 R135, R243, R138, 0x2, P2 ;  /* 0x0000008af3877211 */ /* 0x000fe400010f16ff */
[----:B------:R-:W-:Y:S02]  /*3140*/  IADD3 R140, P2, R149, R224, RZ ;  /* 0x000000e0958c7210 */ /* 0x000fe40007f5e0ff */
[----:B------:R-:W-:Y:S01]  /*3150*/  LEA.HI.X.SX32 R137, R142, R138, 0x2, P3 ;  /* 0x0000008a8e897211 */ /* 0x000fe200018f16ff */
[----:B------:R4:W-:Y:S01]  /*3160*/  LDGSTS.E [R2+0x1000], [R134.64], P1 ;  /* 0x0100000086027fae */ /* 0x0009e20008921846 */
[----:B------:R-:W-:-:S02]  /*3170*/  IADD3 R142, P3, R148, R224, RZ ;  /* 0x000000e0948e7210 */ /* 0x000fc40007f7e0ff */
[----:B------:R-:W-:Y:S02]  /*3180*/  LEA.HI.X.SX32 R141, R242, R138, 0x2, P2 ;  /* 0x0000008af28d7211 */ /* 0x000fe400010f16ff */
[----:B------:R-:W-:Y:S02]  /*3190*/  IADD3 R152, P2, R147, R224, RZ ;  /* 0x000000e093987210 */ /* 0x000fe40007f5e0ff */
[----:B------:R-:W-:Y:S02]  /*31a0*/  LEA.HI.X.SX32 R143, R241, R138, 0x2, P3 ;  /* 0x0000008af18f7211 */ /* 0x000fe400018f16ff */
[----:B------:R-:W-:Y:S02]  /*31b0*/  IADD3 R154, P3, R146, R224, RZ ;  /* 0x000000e0929a7210 */ /* 0x000fe40007f7e0ff */
[----:B------:R-:W-:Y:S02]  /*31c0*/  LEA.HI.X.SX32 R153, R240, R138, 0x2, P2 ;  /* 0x0000008af0997211 */ /* 0x000fe400010f16ff */
[----:B------:R-:W-:-:S02]  /*31d0*/  IADD3 R156, P2, R145, R224, RZ ;  /* 0x000000e0919c7210 */ /* 0x000fc40007f5e0ff */
[----:B------:R-:W-:Y:S02]  /*31e0*/  LEA.HI.X.SX32 R155, R239, R138, 0x2, P3 ;  /* 0x0000008aef9b7211 */ /* 0x000fe400018f16ff */
[----:B------:R-:W-:Y:S02]  /*31f0*/  LEA R124, P5, R223, R224, 0x2 ;  /* 0x000000e0df7c7211 */ /* 0x000fe400078a10ff */
[----:B------:R-:W-:Y:S02]  /*3200*/  LEA R158, P3, R5, R220, 0x2 ;  /* 0x000000dc059e7211 */ /* 0x000fe400078610ff */
[----:B------:R-:W-:Y:S02]  /*3210*/  LEA.HI.X.SX32 R157, R238, R138, 0x2, P2 ;  /* 0x0000008aee9d7211 */ /* 0x000fe400010f16ff */
[----:B------:R-:W-:Y:S02]  /*3220*/  LEA R160, P2, R6, R220, 0x2 ;  /* 0x000000dc06a07211 */ /* 0x000fe400078410ff */
[----:B------:R-:W-:Y:S01]  /*3230*/  LEA.HI.X.SX32 R125, R223, R138, 0x2, P5 ;  /* 0x0000008adf7d7211 */ /* 0x000fe200028f16ff */
[----:B------:R-:W-:Y:S01]  /*3240*/  IMAD R223, R251, 0x2, R223 ;  /* 0x00000002fbdf7824 */ /* 0x000fe200078e02df */
[----:B------:R-:W-:-:S02]  /*3250*/  LEA.HI.X.SX32 R159, R5, R144, 0x2, P3 ;  /* 0x00000090059f7211 */ /* 0x000fc400018f16ff */
[-C--:B------:R-:W-:Y:S02]  /*3260*/  LEA R162, P5, R8, R220.reuse, 0x2 ;  /* 0x000000dc08a27211 */ /* 0x080fe400078a10ff */
[C---:B------:R-:W-:Y:S02]  /*3270*/  LEA R164, P3, R9.reuse, R220, 0x2 ;  /* 0x000000dc09a47211 */ /* 0x040fe400078610ff */
[----:B------:R-:W-:Y:S02]  /*3280*/  LEA.HI.X.SX32 R161, R6, R144, 0x2, P2 ;  /* 0x0000009006a17211 */ /* 0x000fe400010f16ff */
[----:B------:R-:W-:Y:S02]  /*3290*/  LEA R166, P2, R10, R220, 0x2 ;  /* 0x000000dc0aa67211 */ /* 0x000fe400078410ff */
[-C--:B------:R-:W-:Y:S02]  /*32a0*/  LEA.HI.X.SX32 R163, R8, R144.reuse, 0x2, P5 ;  /* 0x0000009008a37211 */ /* 0x080fe400028f16ff */
[----:B------:R-:W-:-:S02]  /*32b0*/  LEA.HI.X.SX32 R165, R9, R144, 0x2, P3 ;  /* 0x0000009009a57211 */ /* 0x000fc400018f16ff */
[-C--:B------:R-:W-:Y:S02]  /*32c0*/  LEA R168, P5, R11, R220.reuse, 0x2 ;  /* 0x000000dc0ba87211 */ /* 0x080fe400078a10ff */
[----:B------:R-:W-:Y:S02]  /*32d0*/  LEA R170, P3, R12, R220, 0x2 ;  /* 0x000000dc0caa7211 */ /* 0x000fe400078610ff */
        /* <DEDUP_REMOVED lines=50> */
[----:B------:R-:W-:Y:S02]  /*3600*/  LEA.HI.X.SX32 R217, R235, R144, 0x2, P5 ;  /* 0x00000090ebd97211 */ /* 0x000fe400028f16ff */
[----:B------:R-:W-:-:S02]  /*3610*/  ISETP.GE.AND P5, PT, R225, c[0x0][0x180], PT ;  /* 0x00006000e1007a0c */ /* 0x000fc40003fa6270 */
[-C--:B------:R-:W-:Y:S02]  /*3620*/  LEA.HI.X.SX32 R219, R236, R144.reuse, 0x2, P3 ;  /* 0x00000090ecdb7211 */ /* 0x080fe400018f16ff */
[----:B------:R-:W-:Y:S01]  /*3630*/  LEA.HI.X.SX32 R221, R237, R144, 0x2, P2 ;  /* 0x00000090eddd7211 */ /* 0x000fe200010f16ff */
[----:B------:R-:W-:Y:S01]  /*3640*/  IMAD.SHL.U32 R144, R7, 0x4, RZ ;  /* 0x0000000407907824 */ /* 0x000fe200078e00ff */
[----:B------:R-:W-:Y:S02]  /*3650*/  ISETP.GE.AND P3, PT, R3, c[0x0][0x180], PT ;  /* 0x0000600003007a0c */ /* 0x000fe40003f66270 */
[----:B------:R-:W-:Y:S02]  /*3660*/  ISETP.GE.AND P2, PT, R222, c[0x0][0x180], PT ;  /* 0x00006000de007a0c */ /* 0x000fe40003f46270 */
[----:B------:R-:W-:Y:S02]  /*3670*/  SEL R225, R252, RZ, !P5 ;  /* 0x000000fffce17207 */ /* 0x000fe40006800000 */
[----:B------:R-:W-:-:S02]  /*3680*/  LEA R222, P5, R223, R224, 0x2 ;  /* 0x000000e0dfde7211 */ /* 0x000fc400078a10ff */
[----:B-1----:R-:W-:Y:S02]  /*3690*/  SEL R115, R252, RZ, !P3 ;  /* 0x000000fffc737207 */ /* 0x002fe40005800000 */
[----:B------:R-:W-:Y:S02]  /*36a0*/  IADD3 R224, P3, R144, R224, RZ ;  /* 0x000000e090e07210 */ /* 0x000fe40007f7e0ff */
[----:B------:R-:W-:Y:S02]  /*36b0*/  SEL R4, R252, RZ, !P2 ;  /* 0x000000fffc047207 */ /* 0x000fe40005000000 */
[----:B------:R-:W-:Y:S02]  /*36c0*/  ISETP.NE.U32.AND P2, PT, R225, RZ, PT ;  /* 0x000000ffe100720c */ /* 0x000fe40003f45070 */
[-C--:B------:R-:W-:Y:S02]  /*36d0*/  LEA.HI.X.SX32 R223, R223, R138.reuse, 0x2, P5 ;  /* 0x0000008adfdf7211 */ /* 0x080fe400028f16ff */
[----:B------:R-:W-:-:S02]  /*36e0*/  LEA.HI.X.SX32 R225, R7, R138, 0x2, P3 ;  /* 0x0000008a07e17211 */ /* 0x000fc400018f16ff */
[----:B------:R-:W-:Y:S02]  /*36f0*/  LOP3.LUT R138, R0, 0x18, RZ, 0xfc, !PT ;  /* 0x00000018008a7812 */ /* 0x000fe400078efcff */
[----:B------:R-:W-:Y:S02]  /*3700*/  ISETP.NE.U32.AND P5, PT, R4, RZ, PT ;  /* 0x000000ff0400720c */ /* 0x000fe40003fa5070 */
[----:B------:R-:W-:Y:S02]  /*3710*/  ISETP.NE.U32.AND P3, PT, R115, RZ, PT ;  /* 0x000000ff7300720c */ /* 0x000fe40003f65070 */
[----:B------:R-:W-:Y:S01]  /*3720*/  LOP3.LUT R4, R0, 0x1c, RZ, 0xfc, !PT ;  /* 0x0000001c00047812 */ /* 0x000fe200078efcff */
[----:B------:R1:W-:Y:S01]  /*3730*/  LDGSTS.E [R2+0x1800], [R140.64], P2 ;  /* 0x018000008c027fae */ /* 0x0003e20009121846 */
[----:B------:R-:W-:Y:S02]  /*3740*/  ISETP.GE.AND P0, PT, R138, c[0x0][0x180], PT ;  /* 0x000060008a007a0c */ /* 0x000fe40003f06270 */
[----:B------:R-:W-:-:S02]  /*3750*/  LOP3.LUT R115, R0, 0x20, RZ, 0xfc, !PT ;  /* 0x0000002000737812 */ /* 0x000fc400078efcff */
[----:B------:R-:W-:Y:S02]  /*3760*/  ISETP.GE.AND P4, PT, R4, c[0x0][0x180], PT ;  /* 0x0000600004007a0c */ /* 0x000fe40003f86270 */
[----:B------:R-:W-:Y:S02]  /*3770*/  LOP3.LUT R4, R0, 0x24, RZ, 0xfc, !PT ;  /* 0x0000002400047812 */ /* 0x000fe400078efcff */
[C---:B------:R-:W-:Y:S01]  /*3780*/  SEL R138, R252.reuse, RZ, !P0 ;  /* 0x000000fffc8a7207 */ /* 0x040fe20004000000 */
[----:B------:R1:W-:Y:S01]  /*3790*/  LDGSTS.E [R2+0x2000], [R152.64], P3 ;  /* 0x0200000098027fae */ /* 0x0003e20009921846 */
[----:B------:R-:W-:Y:S02]  /*37a0*/  ISETP.GE.AND P0, PT, R115, c[0x0][0x180], PT ;  /* 0x0000600073007a0c */ /* 0x000fe40003f06270 */
[----:B------:R-:W-:Y:S01]  /*37b0*/  SEL R115, R252, RZ, !P4 ;  /* 0x000000fffc737207 */ /* 0x000fe20006000000 */
[----:B------:R1:W-:Y:S01]  /*37c0*/  LDGSTS.E [R2+0x2800], [R156.64], P5 ;  /* 0x028000009c027fae */ /* 0x0003e2000a921846 */
[----:B------:R-:W-:-:S02]  /*37d0*/  ISETP.GE.AND P4, PT, R4, c[0x0][0x180], PT ;  /* 0x0000600004007a0c */ /* 0x000fc40003f86270 */
[----:B------:R-:W-:Y:S02]  /*37e0*/  SEL R4, R252, RZ, !P0 ;  /* 0x000000fffc047207 */ /* 0x000fe40004000000 */
[----:B------:R-:W-:Y:S02]  /*37f0*/  LOP3.LUT R246, R0, 0x28, RZ, 0xfc, !PT ;  /* 0x0000002800f67812 */ /* 0x000fe400078efcff */
[----:B------:R-:W-:Y:S02]  /*3800*/  ISETP.NE.U32.AND P1, PT, R138, RZ, PT ;  /* 0x000000ff8a00720c */ /* 0x000fe40003f25070 */
[----:B------:R-:W-:Y:S02]  /*3810*/  ISETP.NE.U32.AND P0, PT, R115, RZ, PT ;  /* 0x000000ff7300720c */ /* 0x000fe40003f05070 */
[----:B------:R-:W-:Y:S02]  /*3820*/  SEL R138, R252, RZ, !P4 ;  /* 0x000000fffc8a7207 */ /* 0x000fe40006000000 */
[----:B------:R-:W-:-:S02]  /*3830*/  ISETP.NE.U32.AND P2, PT, R4, RZ, PT ;  /* 0x000000ff0400720c */ /* 0x000fc40003f45070 */
[----:B------:R-:W-:Y:S02]  /*3840*/  ISETP.GE.AND P3, PT, R246, c[0x0][0x180], PT ;  /* 0x00006000f6007a0c */ /* 0x000fe40003f66270 */
[C---:B------:R-:W-:Y:S02]  /*3850*/  LOP3.LUT R4, R0.reuse, 0x2c, RZ, 0xfc, !PT ;  /* 0x0000002c00047812 */ /* 0x040fe400078efcff */
[----:B------:R-:W-:Y:S01]  /*3860*/  LOP3.LUT R115, R0, 0x30, RZ, 0xfc, !PT ;  /* 0x0000003000737812 */ /* 0x000fe200078efcff */
[----:B------:R1:W-:Y:S01]  /*3870*/  LDGSTS.E [R2+0x3000], [R24.64], P1 ;  /* 0x0300000018027fae */ /* 0x0003e20008921846 */
[----:B------:R-:W-:Y:S02]  /*3880*/  ISETP.NE.U32.AND P4, PT, R138, RZ, PT ;  /* 0x000000ff8a00720c */ /* 0x000fe40003f85070 */
[----:B------:R-:W-:Y:S01]  /*3890*/  SEL R138, R252, RZ, !P3 ;  /* 0x000000fffc8a7207 */ /* 0x000fe20005800000 */
[----:B------:R1:W-:Y:S01]  /*38a0*/  LDGSTS.E [R2+0x3800], [R28.64], P0 ;  /* 0x038000001c027fae */ /* 0x0003e20008121846 */
[----:B------:R-:W-:-:S02]  /*38b0*/  ISETP.GE.AND P5, PT, R4, c[0x0][0x180], PT ;  /* 0x0000600004007a0c */ /* 0x000fc40003fa6270 */
[----:B------:R-:W-:Y:S01]  /*38c0*/  ISETP.GE.AND P3, PT, R115, c[0x0][0x180], PT ;  /* 0x0000600073007a0c */ /* 0x000fe20003f66270 */
[----:B------:R1:W-:Y:S01]  /*38d0*/  LDGSTS.E [R2+0x4000], [R32.64], P2 ;  /* 0x0400000020027fae */ /* 0x0003e20009121846 */
[----:B------:R-:W-:Y:S02]  /*38e0*/  LOP3.LUT R4, R0, 0x34, RZ, 0xfc, !PT ;  /* 0x0000003400047812 */ /* 0x000fe400078efcff */
[C---:B------:R-:W-:Y:S02]  /*38f0*/  SEL R246, R252.reuse, RZ, !P5 ;  /* 0x000000fffcf67207 */ /* 0x040fe40006800000 */
[----:B------:R-:W-:Y:S01]  /*3900*/  SEL R115, R252, RZ, !P3 ;  /* 0x000000fffc737207 */ /* 0x000fe20005800000 */
[----:B------:R1:W-:Y:S01]  /*3910*/  LDGSTS.E [R2+0x4800], [R36.64], P4 ;  /* 0x0480000024027fae */ /* 0x0003e2000a121846 */
[----:B------:R-:W-:Y:S02]  /*3920*/  ISETP.GE.AND P5, PT, R4, c[0x0][0x180], PT ;  /* 0x0000600004007a0c */ /* 0x000fe40003fa6270 */
[----:B------:R-:W-:-:S02]  /*3930*/  LOP3.LUT R251, R0, 0x38, RZ, 0xfc, !PT ;  /* 0x0000003800fb7812 */ /* 0x000fc400078efcff */
[----:B------:R-:W-:Y:S02]  /*3940*/  ISETP.NE.U32.AND P1, PT, R138, RZ, PT ;  /* 0x000000ff8a00720c */ /* 0x000fe40003f25070 */
[----:B------:R-:W-:Y:S02]  /*3950*/  ISETP.NE.U32.AND P0, PT, R115, RZ, PT ;  /* 0x000000ff7300720c */ /* 0x000fe40003f05070 */
[----:B------:R-:W-:Y:S02]  /*3960*/  SEL R138, R252, RZ, !P5 ;  /* 0x000000fffc8a7207 */ /* 0x000fe40006800000 */
[----:B------:R-:W-:Y:S02]  /*3970*/  LOP3.LUT R115, R0, 0x3c, RZ, 0xfc, !PT ;  /* 0x0000003c00737812 */ /* 0x000fe400078efcff */
[----:B------:R-:W-:Y:S02]  /*3980*/  ISETP.NE.U32.AND P3, PT, R246, RZ, PT ;  /* 0x000000fff600720c */ /* 0x000fe40003f65070 */
[----:B------:R-:W-:-:S02]  /*3990*/  ISETP.GE.AND P2, PT, R251, c[0x0][0x180], PT ;  /* 0x00006000fb007a0c */ /* 0x000fc40003f46270 */
[----:B------:R-:W-:Y:S01]  /*39a0*/  LOP3.LUT R246, R0, 0x40, RZ, 0xfc, !PT ;  /* 0x0000004000f67812 */ /* 0x000fe200078efcff */
[----:B------:R1:W-:Y:S01]  /*39b0*/  LDGSTS.E [R2+0x5000], [R40.64], P1 ;  /* 0x0500000028027fae */ /* 0x0003e20008921846 */
[----:B------:R-:W-:Y:S02]  /*39c0*/  ISETP.NE.U32.AND P5, PT, R138, RZ, PT ;  /* 0x000000ff8a00720c */ /* 0x000fe40003fa5070 */
[----:B------:R-:W-:Y:S02]  /*39d0*/  ISETP.GE.AND P4, PT, R115, c[0x0][0x180], PT ;  /* 0x0000600073007a0c */ /* 0x000fe40003f86270 */
[----:B------:R-:W-:Y:S02]  /*39e0*/  LOP3.LUT R115, R0, 0x44, RZ, 0xfc, !PT ;  /* 0x0000004400737812 */ /* 0x000fe400078efcff */
[----:B------:R-:W-:Y:S01]  /*39f0*/  SEL R138, R252, RZ, !P2 ;  /* 0x000000fffc8a7207 */ /* 0x000fe20005000000 */
[----:B------:R1:W-:Y:S01]  /*3a00*/  LDGSTS.E [R2+0x5800], [R44.64], P3 ;  /* 0x058000002c027fae */ /* 0x0003e20009921846 */
[----:B------:R-:W-:-:S02]  /*3a10*/  ISETP.GE.AND P2, PT, R246, c[0x0][0x180], PT ;  /* 0x00006000f6007a0c */ /* 0x000fc40003f46270 */
[C---:B------:R-:W-:Y:S01]  /*3a20*/  SEL R246, R252.reuse, RZ, !P4 ;  /* 0x000000fffcf67207 */ /* 0x040fe20006000000 */
[----:B------:R1:W-:Y:S01]  /*3a30*/  LDGSTS.E [R2+0x6000], [R48.64], P0 ;  /* 0x0600000030027fae */ /* 0x0003e20008121846 */
[----:B------:R-:W-:Y:S02]  /*3a40*/  ISETP.GE.AND P4, PT, R115, c[0x0][0x180], PT ;  /* 0x0000600073007a0c */ /* 0x000fe40003f86270 */
[----:B------:R-:W-:Y:S01]  /*3a50*/  SEL R115, R252, RZ, !P2 ;  /* 0x000000fffc737207 */ /* 0x000fe20005000000 */
[----:B------:R1:W-:Y:S01]  /*3a60*/  LDGSTS.E [R2+0x6800], [R52.64], P5 ;  /* 0x0680000034027fae */ /* 0x0003e2000a921846 */
[----:B------:R-:W-:Y:S02]  /*3a70*/  ISETP.NE.U32.AND P1, PT, R138, RZ, PT ;  /* 0x000000ff8a00720c */ /* 0x000fe40003f25070 */
[----:B------:R-:W-:Y:S02]  /*3a80*/  LOP3.LUT R251, R0, 0x48, RZ, 0xfc, !PT ;  /* 0x0000004800fb7812 */ /* 0x000fe400078efcff */
[----:B------:R-:W-:-:S02]  /*3a90*/  SEL R138, R252, RZ, !P4 ;  /* 0x000000fffc8a7207 */ /* 0x000fc40006000000 */
[----:B------:R-:W-:Y:S02]  /*3aa0*/  ISETP.NE.U32.AND P4, PT, R115, RZ, PT ;  /* 0x000000ff7300720c */ /* 0x000fe40003f85070 */
[----:B------:R-:W-:Y:S02]  /*3ab0*/  ISETP.NE.U32.AND P2, PT, R246, RZ, PT ;  /* 0x000000fff600720c */ /* 0x000fe40003f45070 */
[C---:B------:R-:W-:Y:S02]  /*3ac0*/  LOP3.LUT R115, R0.reuse, 0x4c, RZ, 0xfc, !PT ;  /* 0x0000004c00737812 */ /* 0x040fe400078efcff */
[----:B------:R-:W-:Y:S01]  /*3ad0*/  ISETP.GE.AND P0, PT, R251, c[0x0][0x180], PT ;  /* 0x00006000fb007a0c */ /* 0x000fe20003f06270 */
[----:B------:R1:W-:Y:S01]  /*3ae0*/  LDGSTS.E [R2+0x7000], [R56.64], P1 ;  /* 0x0700000038027fae */ /* 0x0003e20008921846 */
[----:B------:R-:W-:Y:S02]  /*3af0*/  LOP3.LUT R246, R0, 0x50, RZ, 0xfc, !PT ;  /* 0x0000005000f67812 */ /* 0x000fe400078efcff */
[----:B------:R-:W-:-:S02]  /*3b00*/  ISETP.NE.U32.AND P3, PT, R138, RZ, PT ;  /* 0x000000ff8a00720c */ /* 0x000fc40003f65070 */
[----:B------:R-:W-:Y:S02]  /*3b10*/  ISETP.GE.AND P5, PT, R115, c[0x0][0x180], PT ;  /* 0x0000600073007a0c */ /* 0x000fe40003fa6270 */
[----:B------:R-:W-:Y:S01]  /*3b20*/  LOP3.LUT R115, R0, 0x54, RZ, 0xfc, !PT ;  /* 0x0000005400737812 */ /* 0x000fe200078efcff */
[----:B------:R1:W-:Y:S01]  /*3b30*/  LDGSTS.E [R2+0x7800], [R60.64], P2 ;  /* 0x078000003c027fae */ /* 0x0003e20009121846 */
[----:B------:R-:W-:Y:S02]  /*3b40*/  SEL R138, R252, RZ, !P0 ;  /* 0x000000fffc8a7207 */ /* 0x000fe40004000000 */
[----:B------:R-:W-:Y:S01]  /*3b50*/  ISETP.GE.AND P0, PT, R246, c[0x0][0x180], PT ;  /* 0x00006000f6007a0c */ /* 0x000fe20003f06270 */
[----:B------:R1:W-:Y:S01]  /*3b60*/  LDGSTS.E [R2+0x8000], [R64.64], P4 ;  /* 0x0800000040027fae */ /* 0x0003e2000a121846 */
[C---:B------:R-:W-:Y:S02]  /*3b70*/  SEL R246, R252.reuse, RZ, !P5 ;  /* 0x000000fffcf67207 */ /* 0x040fe40006800000 */
[----:B------:R-:W-:Y:S01]  /*3b80*/  ISETP.GE.AND P5, PT, R115, c[0x0][0x180], PT ;  /* 0x0000600073007a0c */ /* 0x000fe20003fa6270 */
[----:B------:R1:W-:Y:S01]  /*3b90*/  LDGSTS.E [R2+0x8800], [R68.64], P3 ;  /* 0x0880000044027fae */ /* 0x0003e20009921846 */
[----:B------:R-:W-:-:S02]  /*3ba0*/  SEL R115, R252, RZ, !P0 ;  /* 0x000000fffc737207 */ /* 0x000fc40004000000 */
[----:B------:R-:W-:Y:S02]  /*3bb0*/  LOP3.LUT R251, R0, 0x58, RZ, 0xfc, !PT ;  /* 0x0000005800fb7812 */ /* 0x000fe400078efcff */
[----:B------:R-:W-:Y:S02]  /*3bc0*/  ISETP.NE.U32.AND P1, PT, R138, RZ, PT ;  /* 0x000000ff8a00720c */ /* 0x000fe40003f25070 */
[----:B------:R-:W-:Y:S02]  /*3bd0*/  ISETP.NE.U32.AND P2, PT, R115, RZ, PT ;  /* 0x000000ff7300720c */ /* 0x000fe40003f45070 */
[----:B------:R-:W-:Y:S02]  /*3be0*/  ISETP.NE.U32.AND P0, PT, R246, RZ, PT ;  /* 0x000000fff600720c */ /* 0x000fe40003f05070 */
[----:B------:R-:W-:Y:S02]  /*3bf0*/  SEL R138, R252, RZ, !P5 ;  /* 0x000000fffc8a7207 */ /* 0x000fe40006800000 */
[----:B------:R-:W-:-:S02]  /*3c00*/  LOP3.LUT R115, R0, 0x5c, RZ, 0xfc, !PT ;  /* 0x0000005c00737812 */ /* 0x000fc400078efcff */
[----:B------:R-:W-:Y:S02]  /*3c10*/  ISETP.GE.AND P4, PT, R251, c[0x0][0x180], PT ;  /* 0x00006000fb007a0c */ /* 0x000fe40003f86270 */
[----:B------:R-:W-:Y:S01]  /*3c20*/  LOP3.LUT R246, R0, 0x60, RZ, 0xfc, !PT ;  /* 0x0000006000f67812 */ /* 0x000fe200078efcff */
[----:B------:R1:W-:Y:S01]  /*3c30*/  LDGSTS.E [R2+0x9000], [R72.64], P1 ;  /* 0x0900000048027fae */ /* 0x0003e20008921846 */
[----:B------:R-:W-:Y:S02]  /*3c40*/  ISETP.NE.U32.AND P5, PT, R138, RZ, PT ;  /* 0x000000ff8a00720c */ /* 0x000fe40003fa5070 */
[----:B------:R-:W-:Y:S01]  /*3c50*/  ISETP.GE.AND P3, PT, R115, c[0x0][0x180], PT ;  /* 0x0000600073007a0c */ /* 0x000fe20003f66270 */
[----:B------:R1:W-:Y:S01]  /*3c60*/  LDGSTS.E [R2+0x9800], [R76.64], P0 ;  /* 0x098000004c027fae */ /* 0x0003e20008121846 */
[----:B------:R-:W-:Y:S02]  /*3c70*/  LOP3.LUT R115, R0, 0x64, RZ, 0xfc, !PT ;  /* 0x0000006400737812 */ /* 0x000fe400078efcff */
[----:B------:R-:W-:Y:S01]  /*3c80*/  SEL R138, R252, RZ, !P4 ;  /* 0x000000fffc8a7207 */ /* 0x000fe20006000000 */
[----:B------:R1:W-:Y:S01]  /*3c90*/  LDGSTS.E [R2+0xa000], [R80.64], P2 ;  /* 0x0a00000050027fae */ /* 0x0003e20009121846 */
[----:B------:R-:W-:-:S02]  /*3ca0*/  ISETP.GE.AND P4, PT, R246, c[0x0][0x180], PT ;  /* 0x00006000f6007a0c */ /* 0x000fc40003f86270 */
[C---:B------:R-:W-:Y:S02]  /*3cb0*/  SEL R246, R252.reuse, RZ, !P3 ;  /* 0x000000fffcf67207 */ /* 0x040fe40005800000 */
[----:B------:R-:W-:Y:S01]  /*3cc0*/  ISETP.GE.AND P3, PT, R115, c[0x0][0x180], PT ;  /* 0x0000600073007a0c */ /* 0x000fe20003f66270 */
[----:B------:R1:W-:Y:S01]  /*3cd0*/  LDGSTS.E [R2+0xa800], [R84.64], P5 ;  /* 0x0a80000054027fae */ /* 0x0003e2000a921846 */
[----:B------:R-:W-:Y:S02]  /*3ce0*/  SEL R115, R252, RZ, !P4 ;  /* 0x000000fffc737207 */ /* 0x000fe40006000000 */
[----:B------:R-:W-:Y:S02]  /*3cf0*/  LOP3.LUT R251, R0, 0x68, RZ, 0xfc, !PT ;  /* 0x0000006800fb7812 */ /* 0x000fe400078efcff */
[----:B------:R-:W-:Y:S02]  /*3d00*/  ISETP.NE.U32.AND P1, PT, R138, RZ, PT ;  /* 0x000000ff8a00720c */ /* 0x000fe40003f25070 */
[----:B------:R-:W-:-:S02]  /*3d10*/  ISETP.NE.U32.AND P0, PT, R115, RZ, PT ;  /* 0x000000ff7300720c */ /* 0x000fc40003f05070 */
[----:B------:R-:W-:Y:S02]  /*3d20*/  SEL R138, R252, RZ, !P3 ;  /* 0x000000fffc8a7207 */ /* 0x000fe40005800000 */
[----:B------:R-:W-:Y:S02]  /*3d30*/  LOP3.LUT R115, R0, 0x6c, RZ, 0xfc, !PT ;  /* 0x0000006c00737812 */ /* 0x000fe400078efcff */
[----:B------:R-:W-:Y:S02]  /*3d40*/  ISETP.NE.U32.AND P4, PT, R246, RZ, PT ;  /* 0x000000fff600720c */ /* 0x000fe40003f85070 */
[----:B------:R-:W-:Y:S02]  /*3d50*/  ISETP.GE.AND P2, PT, R251, c[0x0][0x180], PT ;  /* 0x00006000fb007a0c */ /* 0x000fe40003f46270 */
[----:B------:R-:W-:Y:S01]  /*3d60*/  LOP3.LUT R246, R0, 0x70, RZ, 0xfc, !PT ;  /* 0x0000007000f67812 */ /* 0x000fe200078efcff */
[----:B------:R1:W-:Y:S01]  /*3d70*/  LDGSTS.E [R2+0xb000], [R88.64], P1 ;  /* 0x0b00000058027fae */ /* 0x0003e20008921846 */
[----:B------:R-:W-:-:S02]  /*3d80*/  ISETP.NE.U32.AND P3, PT, R138, RZ, PT ;  /* 0x000000ff8a00720c */ /* 0x000fc40003f65070 */
[----:B------:R-:W-:Y:S02]  /*3d90*/  ISETP.GE.AND P5, PT, R115, c[0x0][0x180], PT ;  /* 0x0000600073007a0c */ /* 0x000fe40003fa6270 */
[----:B------:R-:W-:Y:S02]  /*3da0*/  LOP3.LUT R115, R0, 0x74, RZ, 0xfc, !PT ;  /* 0x0000007400737812 */ /* 0x000fe400078efcff */
[----:B------:R-:W-:Y:S01]  /*3db0*/  SEL R138, R252, RZ, !P2 ;  /* 0x000000fffc8a7207 */ /* 0x000fe20005000000 */
[----:B------:R1:W-:Y:S01]  /*3dc0*/  LDGSTS.E [R2+0xb800], [R92.64], P4 ;  /* 0x0b8000005c027fae */ /* 0x0003e2000a121846 */
[----:B------:R-:W-:Y:S02]  /*3dd0*/  ISETP.GE.AND P2, PT, R246, c[0x0][0x180], PT ;  /* 0x00006000f6007a0c */ /* 0x000fe40003f46270 */
[----:B------:R-:W-:Y:S01]  /*3de0*/  SEL R246, R252, RZ, !P5 ;  /* 0x000000fffcf67207 */ /* 0x000fe20006800000 */
[----:B------:R1:W-:Y:S01]  /*3df0*/  LDGSTS.E [R2+0xc000], [R96.64], P0 ;  /* 0x0c00000060027fae */ /* 0x0003e20008121846 */
[----:B------:R-:W-:-:S02]  /*3e00*/  ISETP.GE.AND P5, PT, R115, c[0x0][0x180], PT ;  /* 0x0000600073007a0c */ /* 0x000fc40003fa6270 */
[----:B------:R-:W-:Y:S01]  /*3e10*/  SEL R115, R252, RZ, !P2 ;  /* 0x000000fffc737207 */ /* 0x000fe20005000000 */
[----:B------:R1:W-:Y:S01]  /*3e20*/  LDGSTS.E [R2+0xc800], [R100.64], P3 ;  /* 0x0c80000064027fae */ /* 0x0003e20009921846 */
[----:B------:R-:W-:Y:S02]  /*3e30*/  ISETP.NE.U32.AND P1, PT, R138, RZ, PT ;  /* 0x000000ff8a00720c */ /* 0x000fe40003f25070 */
[----:B------:R-:W-:Y:S02]  /*3e40*/  LOP3.LUT R251, R0, 0x78, RZ, 0xfc, !PT ;  /* 0x0000007800fb7812 */ /* 0x000fe400078efcff */
[----:B------:R-:W-:Y:S02]  /*3e50*/  SEL R138, R252, RZ, !P5 ;  /* 0x000000fffc8a7207 */ /* 0x000fe40006800000 */
[----:B------:R-:W-:Y:S02]  /*3e60*/  ISETP.NE.U32.AND P5, PT, R115, RZ, PT ;  /* 0x000000ff7300720c */ /* 0x000fe40003fa5070 */
[----:B------:R-:W-:-:S02]  /*3e70*/  LOP3.LUT R115, R0, 0x7c, RZ, 0xfc, !PT ;  /* 0x0000007c00737812 */ /* 0x000fc400078efcff */
[----:B------:R-:W-:Y:S02]  /*3e80*/  ISETP.NE.U32.AND P2, PT, R246, RZ, PT ;  /* 0x000000fff600720c */ /* 0x000fe40003f45070 */
[----:B------:R-:W-:Y:S01]  /*3e90*/  ISETP.GE.AND P0, PT, R251, c[0x0][0x180], PT ;  /* 0x00006000fb007a0c */ /* 0x000fe20003f06270 */
[----:B------:R1:W-:Y:S01]  /*3ea0*/  LDGSTS.E [R2+0xd000], [R104.64], P1 ;  /* 0x0d00000068027fae */ /* 0x0003e20008921846 */
[----:B------:R-:W-:Y:S02]  /*3eb0*/  LOP3.LUT R246, R0, 0x2, RZ, 0xfc, !PT ;  /* 0x0000000200f67812 */ /* 0x000fe400078efcff */
[----:B------:R-:W-:Y:S02]  /*3ec0*/  ISETP.NE.U32.AND P4, PT, R138, RZ, PT ;  /* 0x000000ff8a00720c */ /* 0x000fe40003f85070 */
[----:B------:R-:W-:Y:S02]  /*3ed0*/  ISETP.GE.AND P3, PT, R115, c[0x0][0x180], PT ;  /* 0x0000600073007a0c */ /* 0x000fe40003f66270 */
[----:B------:R-:W-:-:S02]  /*3ee0*/  LOP3.LUT R115, R0, 0x6, RZ, 0xfc, !PT ;  /* 0x0000000600737812 */ /* 0x000fc400078efcff */
[----:B------:R-:W-:Y:S01]  /*3ef0*/  SEL R138, R252, RZ, !P0 ;  /* 0x000000fffc8a7207 */ /* 0x000fe20004000000 */
[----:B------:R1:W-:Y:S01]  /*3f00*/  LDGSTS.E [R2+0xd800], [R108.64], P2 ;  /* 0x0d8000006c027fae */ /* 0x0003e20009121846 */
[----:B------:R-:W-:Y:S02]  /*3f10*/  ISETP.GE.AND P0, PT, R246, c[0x0][0x180], PT ;  /* 0x00006000f6007a0c */ /* 0x000fe40003f06270 */
[C---:B------:R-:W-:Y:S01]  /*3f20*/  SEL R246, R252.reuse, RZ, !P3 ;  /* 0x000000fffcf67207 */ /* 0x040fe20005800000 */
[----:B------:R1:W-:Y:S01]  /*3f30*/  LDGSTS.E [R2+0xe000], [R112.64], P5 ;  /* 0x0e00000070027fae */ /* 0x0003e2000a921846 */
[----:B------:R-:W-:Y:S02]  /*3f40*/  ISETP.GE.AND P3, PT, R115, c[0x0][0x180], PT ;  /* 0x0000600073007a0c */ /* 0x000fe40003f66270 */
[----:B------:R-:W-:Y:S01]  /*3f50*/  SEL R115, R252, RZ, !P0 ;  /* 0x000000fffc737207 */ /* 0x000fe20004000000 */
[----:B------:R1:W-:Y:S01]  /*3f60*/  LDGSTS.E [R2+0xe800], [R116.64], P4 ;  /* 0x0e80000074027fae */ /* 0x0003e2000a121846 */
[----:B------:R-:W-:-:S02]  /*3f70*/  ISETP.NE.U32.AND P1, PT, R138, RZ, PT ;  /* 0x000000ff8a00720c */ /* 0x000fc40003f25070 */
[----:B------:R-:W-:Y:S02]  /*3f80*/  SEL R138, R252, RZ, !P3 ;  /* 0x000000fffc8a7207 */ /* 0x000fe40005800000 */
[C---:B------:R-:W-:Y:S02]  /*3f90*/  LOP3.LUT R251, R0.reuse, 0xa, RZ, 0xfc, !PT ;  /* 0x0000000a00fb7812 */ /* 0x040fe400078efcff */
[----:B------:R-:W-:Y:S02]  /*3fa0*/  ISETP.NE.U32.AND P3, PT, R115, RZ, PT ;  /* 0x000000ff7300720c */ /* 0x000fe40003f65070 */
[----:B------:R-:W-:Y:S02]  /*3fb0*/  LOP3.LUT R115, R0, 0xe, RZ, 0xfc, !PT ;  /* 0x0000000e00737812 */ /* 0x000fe400078efcff */
[----:B------:R-:W-:Y:S02]  /*3fc0*/  ISETP.NE.U32.AND P0, PT, R246, RZ, PT ;  /* 0x000000fff600720c */ /* 0x000fe40003f05070 */
[----:B------:R-:W-:Y:S01]  /*3fd0*/  ISETP.GE.AND P5, PT, R251, c[0x0][0x180], PT ;  /* 0x00006000fb007a0c */ /* 0x000fe20003fa6270 */
[----:B------:R1:W-:Y:S01]  /*3fe0*/  LDGSTS.E [R2+0xf000], [R120.64], P1 ;  /* 0x0f00000078027fae */ /* 0x0003e20008921846 */
[----:B------:R-:W-:-:S02]  /*3ff0*/  LOP3.LUT R246, R0, 0x12, RZ, 0xfc, !PT ;  /* 0x0000001200f67812 */ /* 0x000fc400078efcff */
[----:B------:R-:W-:Y:S02]  /*4000*/  ISETP.GE.AND P4, PT, R115, c[0x0][0x180], PT ;  /* 0x0000600073007a0c */ /* 0x000fe40003f86270 */
[----:B------:R-:W-:Y:S02]  /*4010*/  ISETP.NE.U32.AND P2, PT, R138, RZ, PT ;  /* 0x000000ff8a00720c */ /* 0x000fe40003f45070 */
[----:B------:R-:W-:Y:S02]  /*4020*/  LOP3.LUT R115, R0, 0x16, RZ, 0xfc, !PT ;  /* 0x0000001600737812 */ /* 0x000fe400078efcff */
[----:B------:R-:W-:Y:S01]  /*4030*/  SEL R138, R252, RZ, !P5 ;  /* 0x000000fffc8a7207 */ /* 0x000fe20006800000 */
[----:B------:R1:W-:Y:S01]  /*4040*/  LDGSTS.E [R2+0xf800], [R124.64], P0 ;  /* 0x0f8000007c027fae */ /* 0x0003e20008121846 */
[----:B------:R-:W-:Y:S02]  /*4050*/  ISETP.GE.AND P5, PT, R246, c[0x0][0x180], PT ;  /* 0x00006000f6007a0c */ /* 0x000fe40003fa6270 */
[----:B------:R-:W-:-:S02]  /*4060*/  SEL R246, R252, RZ, !P4 ;  /* 0x000000fffcf67207 */ /* 0x000fc40006000000 */
[----:B------:R-:W-:Y:S02]  /*4070*/  ISETP.GE.AND P4, PT, R115, c[0x0][0x180], PT ;  /* 0x0000600073007a0c */ /* 0x000fe40003f86270 */
[----:B------:R-:W-:Y:S02]  /*4080*/  ISETP.NE.U32.AND P1, PT, R138, RZ, PT ;  /* 0x000000ff8a00720c */ /* 0x000fe40003f25070 */
[C---:B------:R-:W-:Y:S02]  /*4090*/  SEL R138, R252.reuse, RZ, !P4 ;  /* 0x000000fffc8a7207 */ /* 0x040fe40006000000 */
[----:B------:R-:W-:Y:S02]  /*40a0*/  SEL R115, R252, RZ, !P5 ;  /* 0x000000fffc737207 */ /* 0x000fe40006800000 */
[----:B------:R-:W-:Y:S02]  /*40b0*/  ISETP.NE.U32.AND P0, PT, R138, RZ, PT ;  /* 0x000000ff8a00720c */ /* 0x000fe40003f05070 */
[----:B------:R-:W-:-:S02]  /*40c0*/  LOP3.LUT R138, R2, 0x40, RZ, 0x3c, !PT ;  /* 0x00000040028a7812 */ /* 0x000fc400078e3cff */
[C---:B------:R-:W-:Y:S02]  /*40d0*/  LOP3.LUT R251, R0.reuse, 0x1a, RZ, 0xfc, !PT ;  /* 0x0000001a00fb7812 */ /* 0x040fe400078efcff */
[----:B------:R-:W-:Y:S01]  /*40e0*/  ISETP.NE.U32.AND P4, PT, R115, RZ, PT ;  /* 0x000000ff7300720c */ /* 0x000fe20003f85070 */
[----:B------:R1:W-:Y:S01]  /*40f0*/  LDGSTS.E [R138+0x400], [R128.64], P3 ;  /* 0x00400000808a7fae */ /* 0x0003e20009921846 */
[----:B------:R-:W-:Y:S02]  /*4100*/  LOP3.LUT R115, R0, 0x1e, RZ, 0xfc, !PT ;  /* 0x0000001e00737812 */ /* 0x000fe400078efcff */
[----:B------:R-:W-:Y:S01]  /*4110*/  ISETP.NE.U32.AND P5, PT, R246, RZ, PT ;  /* 0x000000fff600720c */ /* 0x000fe20003fa5070 */
[----:B------:R1:W-:Y:S01]  /*4120*/  LDGSTS.E [R138+0xc00], [R132.64], P2 ;  /* 0x00c00000848a7fae */ /* 0x0003e20009121846 */
[----:B------:R-:W-:Y:S02]  /*4130*/  ISETP.GE.AND P3, PT, R251, c[0x0][0x180], PT ;  /* 0x00006000fb007a0c */ /* 0x000fe40003f66270 */
[----:B------:R-:W-:Y:S01]  /*4140*/  LOP3.LUT R246, R0, 0x22, RZ, 0xfc, !PT ;  /* 0x0000002200f67812 */ /* 0x000fe200078efcff */
[----:B------:R1:W-:Y:S01]  /*4150*/  LDGSTS.E [R138+0x1400], [R136.64], P1 ;  /* 0x01400000888a7fae */ /* 0x0003e20008921846 */
[----:B------:R-:W-:-:S02]  /*4160*/  ISETP.GE.AND P2, PT, R115, c[0x0][0x180], PT ;  /* 0x0000600073007a0c */ /* 0x000fc40003f46270 */
[----:B------:R-:W-:Y:S02]  /*4170*/  SEL R115, R252, RZ, !P3 ;  /* 0x000000fffc737207 */ /* 0x000fe40005800000 */
[----:B------:R-:W-:Y:S02]  /*4180*/  ISETP.GE.AND P3, PT, R246, c[0x0][0x180], PT ;  /* 0x00006000f6007a0c */ /* 0x000fe40003f66270 */
[C---:B------:R-:W-:Y:S01]  /*4190*/  SEL R246, R252.reuse, RZ, !P2 ;  /* 0x000000fffcf67207 */ /* 0x040fe20005000000 */
[----:B------:R1:W-:Y:S01]  /*41a0*/  LDGSTS.E [R138+0x1c00], [R142.64], P5 ;  /* 0x01c000008e8a7fae */ /* 0x0003e2000a921846 */
[----:B------:R-:W-:Y:S02]  /*41b0*/  ISETP.NE.U32.AND P2, PT, R115, RZ, PT ;  /* 0x000000ff7300720c */ /* 0x000fe40003f45070 */
[----:B------:R-:W-:Y:S01]  /*41c0*/  SEL R115, R252, RZ, !P3 ;  /* 0x000000fffc737207 */ /* 0x000fe20005800000 */
[----:B------:R1:W-:Y:S01]  /*41d0*/  LDGSTS.E [R138+0x2400], [R154.64], P4 ;  /* 0x024000009a8a7fae */ /* 0x0003e2000a121846 */
[----:B------:R-:W-:-:S02]  /*41e0*/  ISETP.NE.U32.AND P3, PT, R246, RZ, PT ;  /* 0x000000fff600720c */ /* 0x000fc40003f65070 */
[----:B------:R-:W-:Y:S01]  /*41f0*/  ISETP.NE.U32.AND P1, PT, R115, RZ, PT ;  /* 0x000000ff7300720c */ /* 0x000fe20003f25070 */
[----:B------:R1:W-:Y:S01]  /*4200*/  LDGSTS.E [R138+0x2c00], [R224.64], P0 ;  /* 0x02c00000e08a7fae */ /* 0x0003e20008121846 */
[----:B------:R-:W-:-:S03]  /*4210*/  LOP3.LUT R115, R0, 0x26, RZ, 0xfc, !PT ;  /* 0x0000002600737812 */ /* 0x000fc600078efcff */
[----:B------:R-:W1:Y:S01]  /*4220*/  S2R R246, SR_TID.X ;  /* 0x0000000000f67919 */ /* 0x000e620000002100 */
[----:B------:R-:W-:Y:S02]  /*4230*/  ISETP.GE.AND P5, PT, R115, c[0x0][0x180], PT ;  /* 0x0000600073007a0c */ /* 0x000fe40003fa6270 */
[----:B------:R-:W-:Y:S01]  /*4240*/  LOP3.LUT R115, R0, 0x2a, RZ, 0xfc, !PT ;  /* 0x0000002a00737812 */ /* 0x000fe200078efcff */
[----:B------:R1:W-:Y:S03]  /*4250*/  LDGSTS.E [R138+0x3400], [R26.64], P2 ;  /* 0x034000001a8a7fae */ /* 0x0003e60009121846 */
[----:B------:R-:W-:Y:S01]  /*4260*/  ISETP.GE.AND P4, PT, R115, c[0x0][0x180], PT ;  /* 0x0000600073007a0c */ /* 0x000fe20003f86270 */
[----:B------:R1:W-:Y:S01]  /*4270*/  LDGSTS.E [R138+0x3c00], [R30.64], P3 ;  /* 0x03c000001e8a7fae */ /* 0x0003e20009921846 */
[----:B------:R-:W-:-:S03]  /*4280*/  SEL R115, R252, RZ, !P5 ;  /* 0x000000fffc737207 */ /* 0x000fc60006800000 */
[----:B------:R1:W-:Y:S01]  /*4290*/  LDGSTS.E [R138+0x4400], [R34.64], P1 ;  /* 0x04400000228a7fae */ /* 0x0003e20008921846 */
[----:B------:R-:W-:Y:S02]  /*42a0*/  ISETP.NE.U32.AND P5, PT, R115, RZ, PT ;  /* 0x000000ff7300720c */ /* 0x000fe40003fa5070 */
[----:B------:R-:W-:-:S04]  /*42b0*/  SEL R115, R252, RZ, !P4 ;  /* 0x000000fffc737207 */ /* 0x000fc80006000000 */
[----:B------:R-:W-:Y:S02]  /*42c0*/  ISETP.NE.U32.AND P4, PT, R115, RZ, PT ;  /* 0x000000ff7300720c */ /* 0x000fe40003f85070 */
[----:B------:R-:W-:Y:S02]  /*42d0*/  LOP3.LUT R115, R0, 0x2e, RZ, 0xfc, !PT ;  /* 0x0000002e00737812 */ /* 0x000fe400078efcff */
[----:B-1----:R-:W-:Y:S02]  /*42e0*/  LOP3.LUT R246, R246, 0x7f, RZ, 0xc0, !PT ;  /* 0x0000007ff6f67812 */ /* 0x002fe400078ec0ff */
[----:B------:R-:W-:Y:S01]  /*42f0*/  ISETP.GE.AND P0, PT, R115, c[0x0][0x180], PT ;  /* 0x0000600073007a0c */ /* 0x000fe20003f06270 */
[----:B------:R1:W-:Y:S01]  /*4300*/  LDGSTS.E [R138+0x4c00], [R38.64], P5 ;  /* 0x04c00000268a7fae */ /* 0x0003e2000a921846 */
[----:B------:R-:W-:-:S04]  /*4310*/  LOP3.LUT R115, R0, 0x32, RZ, 0xfc, !PT ;  /* 0x0000003200737812 */ /* 0x000fc800078efcff */
[----:B------:R-:W-:Y:S01]  /*4320*/  ISETP.GE.AND P2, PT, R115, c[0x0][0x180], PT ;  /* 0x0000600073007a0c */ /* 0x000fe20003f46270 */
[----:B------:R1:W-:Y:S01]  /*4330*/  LDGSTS.E [R138+0x5400], [R42.64], P4 ;  /* 0x054000002a8a7fae */ /* 0x0003e2000a121846 */
[----:B------:R-:W-:-:S04]  /*4340*/  SEL R115, R252, RZ, !P0 ;  /* 0x000000fffc737207 */ /* 0x000fc80004000000 */
[----:B------:R-:W-:Y:S02]  /*4350*/  ISETP.NE.U32.AND P0, PT, R115, RZ, PT ;  /* 0x000000ff7300720c */ /* 0x000fe40003f05070 */
[----:B------:R-:W-:-:S04]  /*4360*/  SEL R115, R252, RZ, !P2 ;  /* 0x000000fffc737207 */ /* 0x000fc80005000000 */
[----:B------:R-:W-:Y:S02]  /*4370*/  ISETP.NE.U32.AND P2, PT, R115, RZ, PT ;  /* 0x000000ff7300720c */ /* 0x000fe40003f45070 */
[----:B------:R-:W-:-:S04]  /*4380*/  LOP3.LUT R115, R0, 0x36, RZ, 0xfc, !PT ;  /* 0x0000003600737812 */ /* 0x000fc800078efcff */
        /* <DEDUP_REMOVED lines=75> */
[----:B------:R-:W-:Y:S02]  /*4840*/  SEL R115, R252, RZ, !P5 ;  /* 0x000000fffc737207 */ /* 0x000fe40006800000 */
[----:B------:R-:W-:Y:S01]  /*4850*/  ISETP.GE.AND P1, PT, R246, c[0x0][0x180], PT ;  /* 0x00006000f6007a0c */ /* 0x000fe20003f26270 */
[----:B------:R-:W-:Y:S01]  /*4860*/  IMAD.MOV.U32 R246, RZ, RZ, 0x7f ;  /* 0x0000007ffff67424 */ /* 0x000fe200078e00ff */
[----:B------:R-:W-:Y:S02]  /*4870*/  ISETP.NE.U32.AND P5, PT, R115, RZ, PT ;  /* 0x000000ff7300720c */ /* 0x000fe40003fa5070 */
[----:B------:R-:W-:Y:S02]  /*4880*/  SEL R115, R252, RZ, !P4 ;  /* 0x000000fffc737207 */ /* 0x000fe40006000000 */
[----:B------:R-:W-:-:S02]  /*4890*/  IADD3 R246, R246, c[0x0][0x180], RZ ;  /* 0x00006000f6f67a10 */ /* 0x000fc40007ffe0ff */
[----:B------:R-:W-:Y:S02]  /*48a0*/  ISETP.NE.U32.AND P4, PT, R115, RZ, PT ;  /* 0x000000ff7300720c */ /* 0x000fe40003f85070 */
[----:B------:R-:W-:-:S04]  /*48b0*/  LOP3.LUT R115, R0, 0x76, RZ, 0xfc, !PT ;  /* 0x0000007600737812 */ /* 0x000fc800078efcff */
[----:B------:R-:W-:Y:S01]  /*48c0*/  ISETP.GE.AND P0, PT, R115, c[0x0][0x180], PT ;  /* 0x0000600073007a0c */ /* 0x000fe20003f06270 */
[----:B------:R1:W-:Y:S01]  /*48d0*/  LDGSTS.E [R138+0xdc00], [R110.64], P5 ;  /* 0x0dc000006e8a7fae */ /* 0x0003e2000a921846 */
[----:B------:R-:W-:-:S04]  /*48e0*/  LOP3.LUT R115, R0, 0x7a, RZ, 0xfc, !PT ;  /* 0x0000007a00737812 */ /* 0x000fc800078efcff */
[----:B------:R-:W-:Y:S02]  /*48f0*/  ISETP.GE.AND P2, PT, R115, c[0x0][0x180], PT ;  /* 0x0000600073007a0c */ /* 0x000fe40003f46270 */
[----:B------:R-:W-:-:S04]  /*4900*/  SEL R115, R252, RZ, !P0 ;  /* 0x000000fffc737207 */ /* 0x000fc80004000000 */
[----:B------:R-:W-:Y:S02]  /*4910*/  ISETP.NE.U32.AND P0, PT, R115, RZ, PT ;  /* 0x000000ff7300720c */ /* 0x000fe40003f05070 */
[----:B------:R-:W-:-:S04]  /*4920*/  SEL R115, R252, RZ, !P2 ;  /* 0x000000fffc737207 */ /* 0x000fc80005000000 */
[----:B------:R-:W-:Y:S02]  /*4930*/  ISETP.NE.U32.AND P2, PT, R115, RZ, PT ;  /* 0x000000ff7300720c */ /* 0x000fe40003f45070 */
[----:B------:R-:W-:-:S04]  /*4940*/  LOP3.LUT R115, R0, 0x7e, RZ, 0xfc, !PT ;  /* 0x0000007e00737812 */ /* 0x000fc800078efcff */
[----:B------:R-:W-:Y:S02]  /*4950*/  ISETP.GE.AND P3, PT, R115, c[0x0][0x180], PT ;  /* 0x0000600073007a0c */ /* 0x000fe40003f66270 */
[----:B------:R-:W1:Y:S02]  /*4960*/  S2R R115, SR_TID.X ;  /* 0x0000000000737919 */ /* 0x000e640000002100 */
[C---:B------:R-:W-:Y:S02]  /*4970*/  SEL R251, R252.reuse, RZ, !P3 ;  /* 0x000000fffcfb7207 */ /* 0x040fe40005800000 */
[----:B------:R-:W-:Y:S02]  /*4980*/  SEL R252, R252, RZ, !P1 ;  /* 0x000000fffcfc7207 */ /* 0x000fe40004800000 */
[----:B------:R-:W-:Y:S02]  /*4990*/  ISETP.GE.AND P1, PT, R0, UR4, PT ;  /* 0x0000000400007c0c */ /* 0x000fe4000bf26270 */
[----:B------:R-:W-:-:S02]  /*49a0*/  ISETP.NE.U32.AND P3, PT, R252, RZ, PT ;  /* 0x000000fffc00720c */ /* 0x000fc40003f65070 */
[----:B------:R-:W-:Y:S02]  /*49b0*/  SEL R252, RZ, 0x4, P1 ;  /* 0x00000004fffc7807 */ /* 0x000fe40000800000 */
[----:B------:R-:W-:-:S04]  /*49c0*/  ISETP.GT.AND P1, PT, R246, 0xff, PT ;  /* 0x000000fff600780c */ /* 0x000fc80003f24270 */
[----:B------:R-:W-:Y:S02]  /*49d0*/  SEL R246, R252, RZ, P1 ;  /* 0x000000fffcf67207 */ /* 0x000fe40000800000 */
[--C-:B-1----:R-:W-:Y:S02]  /*49e0*/  SHF.R.U32.HI R0, RZ, 0x7, R115.reuse ;  /* 0x00000007ff007819 */ /* 0x102fe40000011673 */
[----:B------:R-:W-:Y:S02]  /*49f0*/  SHF.R.U32.HI R115, RZ, 0x7, R115 ;  /* 0x00000007ff737819 */ /* 0x000fe40000011673 */
[----:B------:R-:W-:Y:S02]  /*4a00*/  SGXT.U32 R0, R0, 0x1 ;  /* 0x000000010000781a */ /* 0x000fe40000000000 */
[----:B------:R-:W-:Y:S02]  /*4a10*/  SGXT.U32 R115, R115, 0x1 ;  /* 0x000000017373781a */ /* 0x000fe40000000000 */
[----:B------:R-:W-:-:S02]  /*4a20*/  LOP3.LUT R0, R0, 0x4, RZ, 0xfc, !PT ;  /* 0x0000000400007812 */ /* 0x000fc400078efcff */
[----:B------:R-:W-:Y:S02]  /*4a30*/  LOP3.LUT R115, R115, 0x8, RZ, 0xfc, !PT ;  /* 0x0000000873737812 */ /* 0x000fe400078efcff */
[----:B------:R-:W-:Y:S02]  /*4a40*/  ISETP.GE.AND P6, PT, R0, UR4, PT ;  /* 0x0000000400007c0c */ /* 0x000fe4000bfc6270 */
[----:B------:R-:W1:Y:S02]  /*4a50*/  S2R R0, SR_TID.X ;  /* 0x0000000000007919 */ /* 0x000e640000002100 */
[----:B------:R-:W-:Y:S02]  /*4a60*/  SEL R252, RZ, 0x4, P6 ;  /* 0x00000004fffc7807 */ /* 0x000fe40003000000 */
[----:B------:R-:W-:Y:S02]  /*4a70*/  ISETP.GE.AND P6, PT, R115, UR4, PT ;  /* 0x0000000473007c0c */ /* 0x000fe4000bfc6270 */
[----:B------:R-:W2:Y:S01]  /*4a80*/  LDL.LU R115, [R1+0x94] ;  /* 0x0000940001737983 */ /* 0x000ea20000300800 */
[----:B------:R-:W-:-:S04]  /*4a90*/  SEL R252, R252, RZ, P1 ;  /* 0x000000fffcfc7207 */ /* 0x000fc80000800000 */
[----:B------:R-:W-:Y:S02]  /*4aa0*/  ISETP.NE.U32.AND P5, PT, R252, RZ, PT ;  /* 0x000000fffc00720c */ /* 0x000fe40003fa5070 */
[----:B------:R-:W-:Y:S02]  /*4ab0*/  SEL R252, RZ, 0x4, P6 ;  /* 0x00000004fffc7807 */ /* 0x000fe40003000000 */
[----:B-1----:R-:W-:-:S04]  /*4ac0*/  SHF.R.U32.HI R0, RZ, 0x7, R0 ;  /* 0x00000007ff007819 */ /* 0x002fc80000011600 */
[----:B------:R-:W-:-:S04]  /*4ad0*/  SGXT.U32 R0, R0, 0x1 ;  /* 0x000000010000781a */ /* 0x000fc80000000000 */
[----:B------:R-:W-:Y:S02]  /*4ae0*/  LOP3.LUT R0, R0, 0xc, RZ, 0xfc, !PT ;  /* 0x0000000c00007812 */ /* 0x000fe400078efcff */
[----:B------:R-:W-:Y:S02]  /*4af0*/  SEL R252, R252, RZ, P1 ;  /* 0x000000fffcfc7207 */ /* 0x000fe40000800000 */
[----:B------:R-:W-:Y:S02]  /*4b00*/  ISETP.GE.AND P6, PT, R0, UR4, PT ;  /* 0x0000000400007c0c */ /* 0x000fe4000bfc6270 */
[----:B------:R-:W1:Y:S04]  /*4b10*/  S2R R0, SR_TID.X ;  /* 0x0000000000007919 */ /* 0x000e680000002100 */
[----:B--2---:R2:W-:Y:S01]  /*4b20*/  LDGSTS.E [R138+0xe400], [R114.64], P4 ;  /* 0x0e400000728a7fae */ /* 0x0045e2000a121846 */
[----:B------:R-:W-:-:S02]  /*4b30*/  ISETP.NE.U32.AND P4, PT, R252, RZ, PT ;  /* 0x000000fffc00720c */ /* 0x000fc40003f85070 */
[----:B------:R-:W-:Y:S01]  /*4b40*/  SEL R252, RZ, 0x4, P6 ;  /* 0x00000004fffc7807 */ /* 0x000fe20003000000 */
[----:B------:R2:W-:Y:S01]  /*4b50*/  LDGSTS.E [R138+0xec00], [R118.64], P0 ;  /* 0x0ec00000768a7fae */ /* 0x0005e20008121846 */
[----:B------:R-:W-:-:S03]  /*4b60*/  ISETP.GE.AND P6, PT, R3, UR4, PT ;  /* 0x0000000403007c0c */ /* 0x000fc6000bfc6270 */
[----:B------:R-:W2:Y:S01]  /*4b70*/  LDL.LU R3, [R1+0x90] ;  /* 0x0000900001037983 */ /* 0x000ea20000300800 */
[----:B-1----:R-:W-:Y:S02]  /*4b80*/  SHF.R.U32.HI R0, RZ, 0x7, R0 ;  /* 0x00000007ff007819 */ /* 0x002fe40000011600 */
[----:B------:R-:W-:Y:S01]  /*4b90*/  SEL R252, R252, RZ, P1 ;  /* 0x000000fffcfc7207 */ /* 0x000fe20000800000 */
[----:B------:R1:W-:Y:S01]  /*4ba0*/  LDGSTS.E [R138+0xf400], [R122.64], P2 ;  /* 0x0f4000007a8a7fae */ /* 0x0003e20009121846 */
[----:B------:R-:W-:Y:S02]  /*4bb0*/  SGXT.U32 R0, R0, 0x1 ;  /* 0x000000010000781a */ /* 0x000fe40000000000 */
[----:B------:R-:W-:Y:S02]  /*4bc0*/  ISETP.NE.U32.AND P0, PT, R252, RZ, PT ;  /* 0x000000fffc00720c */ /* 0x000fe40003f05070 */
[----:B------:R-:W-:Y:S02]  /*4bd0*/  SEL R252, RZ, 0x4, P6 ;  /* 0x00000004fffc7807 */ /* 0x000fe40003000000 */
[----:B------:R-:W-:-:S02]  /*4be0*/  LOP3.LUT R0, R0, 0x14, RZ, 0xfc, !PT ;  /* 0x0000001400007812 */ /* 0x000fc400078efcff */
[----:B------:R-:W-:Y:S02]  /*4bf0*/  SEL R252, R252, RZ, P1 ;  /* 0x000000fffcfc7207 */ /* 0x000fe40000800000 */
[----:B------:R-:W-:Y:S02]  /*4c00*/  ISETP.GE.AND P2, PT, R0, UR4, PT ;  /* 0x0000000400007c0c */ /* 0x000fe4000bf46270 */
[----:B------:R-:W-:Y:S02]  /*4c10*/  ISETP.NE.U32.AND P6, PT, R252, RZ, PT ;  /* 0x000000fffc00720c */ /* 0x000fe40003fc5070 */
[----:B------:R-:W-:Y:S02]  /*4c20*/  SEL R252, RZ, 0x4, P2 ;  /* 0x00000004fffc7807 */ /* 0x000fe40001000000 */
[----:B------:R-:W-:-:S13]  /*4c30*/  ISETP.NE.U32.AND P2, PT, R251, RZ, PT ;  /* 0x000000fffb00720c */ /* 0x000fda0003f45070 */
[----:B------:R1:W-:Y:S04]  /*4c40*/  LDGSTS.E [R138+0xfc00], [R222.64], P2 ;  /* 0x0fc00000de8a7fae */ /* 0x0003e80009121846 */
[----:B------:R-:W0:Y:S01]  /*4c50*/  LDGDEPBAR ;  /* 0x00000000000079af */ /* 0x000e220000000000 */
[----:B------:R-:W-:-:S04]  /*4c60*/  SEL R252, R252, RZ, P1 ;  /* 0x000000fffcfc7207 */ /* 0x000fc80000800000 */
[----:B------:R-:W-:Y:S01]  /*4c70*/  ISETP.NE.U32.AND P2, PT, R252, RZ, PT ;  /* 0x000000fffc00720c */ /* 0x000fe20003f45070 */
[----:B--2---:R2:W-:Y:S01]  /*4c80*/  LDGSTS.E [R3+0x20000], [R158.64], P3 ;  /* 0x200000009e037fae */ /* 0x0045e20009921846 */
[----:B------:R-:W-:-:S03]  /*4c90*/  LOP3.LUT R251, R3, 0x20, RZ, 0x3c, !PT ;  /* 0x0000002003fb7812 */ /* 0x000fc600078e3cff */
[----:B------:R1:W-:Y:S04]  /*4ca0*/  LDGSTS.E [R3+0x21000], [R166.64], P3 ;  /* 0x21000000a6037fae */ /* 0x0003e80009921846 */
[----:B------:R1:W-:Y:S04]  /*4cb0*/  LDGSTS.E [R3+0x22000], [R174.64], P3 ;  /* 0x22000000ae037fae */ /* 0x0003e80009921846 */
[----:B------:R1:W-:Y:S04]  /*4cc0*/  LDGSTS.E [R3+0x23000], [R182.64], P3 ;  /* 0x23000000b6037fae */ /* 0x0003e80009921846 */
[----:B------:R1:W-:Y:S04]  /*4cd0*/  LDGSTS.E [R3+0x24000], [R190.64], P3 ;  /* 0x24000000be037fae */ /* 0x0003e80009921846 */
[----:B------:R1:W-:Y:S04]  /*4ce0*/  LDGSTS.E [R3+0x25000], [R198.64], P3 ;  /* 0x25000000c6037fae */ /* 0x0003e80009921846 */
[----:B------:R1:W-:Y:S04]  /*4cf0*/  LDGSTS.E [R3+0x26000], [R206.64], P3 ;  /* 0x26000000ce037fae */ /* 0x0003e80009921846 */
[----:B------:R1:W-:Y:S01]  /*4d00*/  LDGSTS.E [R3+0x27000], [R214.64], P3 ;  /* 0x27000000d6037fae */ /* 0x0003e20009921846 */
[----:B------:R-:W-:-:S03]  /*4d10*/  LOP3.LUT R0, R3, 0x40, RZ, 0x3c, !PT ;  /* 0x0000004003007812 */ /* 0x000fc600078e3cff */
[----:B------:R1:W-:Y:S04]  /*4d20*/  LDGSTS.E [R251+0x20400], [R160.64], P3 ;  /* 0x20400000a0fb7fae */ /* 0x0003e80009921846 */
        /* <DEDUP_REMOVED lines=24> */
[----:B------:R-:W0:Y:S01]  /*4eb0*/  LDGDEPBAR ;  /* 0x00000000000079af */ /* 0x000e220000000000 */
[----:B-1----:R-:W-:-:S03]  /*4ec0*/  IMAD.MOV.U32 R251, RZ, RZ, c[0x0][0x188] ;  /* 0x00006200fffb7624 */ /* 0x002fc600078e00ff */
[----:B------:R-:W-:Y:S01]  /*4ed0*/  BAR.SYNC.DEFER_BLOCKING 0x0 ;  /* 0x0000000000007b1d */ /* 0x000fe20000010000 */
[----:B------:R-:W-:Y:S01]  /*4ee0*/  ISETP.NE.U32.AND P3, PT, R246, RZ, PT ;  /* 0x000000fff600720c */ /* 0x000fe20003f65070 */
[----:B------:R-:W-:-:S04]  /*4ef0*/  IMAD.SHL.U32 R0, R251, 0x80, RZ ;  /* 0x00000080fb007824 */ /* 0x000fc800078e00ff */
[----:B------:R-:W-:Y:S01]  /*4f00*/  IMAD.WIDE R126, R0, 0x4, R126 ;  /* 0x00000004007e7825 */ /* 0x000fe200078e027e */
[----:B------:R-:W1:Y:S04]  /*4f10*/  S2R R251, SR_TID.X ;  /* 0x0000000000fb7919 */ /* 0x000e680000002100 */
[----:B------:R1:W5:Y:S04]  /*4f20*/  LDL.LU R246, [R1+0x8c] ;  /* 0x00008c0001f67983 */ /* 0x0003680000300800 */
[----:B------:R-:W-:Y:S01]  /*4f30*/  @!PT LDS RZ, [RZ] ;  /* 0x00000000fffff984 */ /* 0x000fe20000000800 */
[----:B------:R-:W-:Y:S01]  /*4f40*/  @!PT LDS RZ, [RZ] ;  /* 0x00000000fffff984 */ /* 0x000fe20000000800 */
[----:B------:R-:W-:Y:S01]  /*4f50*/  @!PT LDS RZ, [RZ] ;  /* 0x00000000fffff984 */ /* 0x000fe20000000800 */
[----:B------:R1:W-:Y:S04]  /*4f60*/  LDGSTS.E [R2+0x10000], [R126.64], P3 ;  /* 0x100000007e027fae */ /* 0x0003e80009921846 */
[----:B-1----:R-:W1:Y:S01]  /*4f70*/  S2R R127, SR_TID.X ;  /* 0x00000000007f7919 */ /* 0x002e620000002100 */
[----:B------:R-:W-:-:S04]  /*4f80*/  SHF.R.U32.HI R251, RZ, 0x7, R251 ;  /* 0x00000007fffb7819 */ /* 0x000fc800000116fb */
[----:B------:R-:W-:-:S04]  /*4f90*/  SGXT.U32 R251, R251, 0x1 ;  /* 0x00000001fbfb781a */ /* 0x000fc80000000000 */
[----:B------:R-:W-:Y:S02]  /*4fa0*/  LOP3.LUT R251, R251, 0x1c, RZ, 0xfc, !PT ;  /* 0x0000001cfbfb7812 */ /* 0x000fe400078efcff */
[----:B-1----:R-:W-:-:S04]  /*4fb0*/  SHF.R.U32.HI R127, RZ, 0x7, R127 ;  /* 0x00000007ff7f7819 */ /* 0x002fc8000001167f */
[----:B------:R-:W-:-:S04]  /*4fc0*/  SGXT.U32 R127, R127, 0x1 ;  /* 0x000000017f7f781a */ /* 0x000fc80000000000 */
[----:B------:R-:W-:-:S04]  /*4fd0*/  LOP3.LUT R127, R127, 0x18, RZ, 0xfc, !PT ;  /* 0x000000187f7f7812 */ /* 0x000fc800078efcff */
[----:B------:R-:W-:-:S04]  /*4fe0*/  ISETP.GE.AND P3, PT, R127, UR4, PT ;  /* 0x000000047f007c0c */ /* 0x000fc8000bf66270 */
[----:B------:R-:W-:Y:S02]  /*4ff0*/  SEL R126, RZ, 0x4, P3 ;  /* 0x00000004ff7e7807 */ /* 0x000fe40001800000 */
[----:B------:R-:W-:Y:S02]  /*5000*/  ISETP.GE.AND P3, PT, R251, UR4, PT ;  /* 0x00000004fb007c0c */ /* 0x000fe4000bf66270 */
[----:B------:R-:W1:Y:S01]  /*5010*/  S2R R251, SR_TID.X ;  /* 0x0000000000fb7919 */ /* 0x000e620000002100 */
[----:B---3--:R-:W-:-:S05]  /*5020*/  IMAD.WIDE R130, R0, 0x4, R130 ;  /* 0x0000000400827825 */ /* 0x008fca00078e0282 */
[----:B------:R3:W-:Y:S04]  /*5030*/  LDGSTS.E [R2+0x10800], [R130.64], P5 ;  /* 0x1080000082027fae */ /* 0x0007e8000a921846 */
[----:B---3--:R-:W3:Y:S01]  /*5040*/  S2R R131, SR_TID.X ;  /* 0x0000000000837919 */ /* 0x008ee20000002100 */
[----:B-1----:R-:W-:-:S04]  /*5050*/  SHF.R.U32.HI R251, RZ, 0x7, R251 ;  /* 0x00000007fffb7819 */ /* 0x002fc800000116fb */
[----:B------:R-:W-:-:S04]  /*5060*/  SGXT.U32 R251, R251, 0x1 ;  /* 0x00000001fbfb781a */ /* 0x000fc80000000000 */
[----:B------:R-:W-:-:S04]  /*5070*/  LOP3.LUT R251, R251, 0x20, RZ, 0xfc, !PT ;  /* 0x00000020fbfb7812 */ /* 0x000fc800078efcff */
[----:B------:R-:W-:Y:S02]  /*5080*/  ISETP.GE.AND P5, PT, R251, UR4, PT ;  /* 0x00000004fb007c0c */ /* 0x000fe4000bfa6270 */
[--C-:B---3--:R-:W-:Y:S02]  /*5090*/  SHF.R.U32.HI R251, RZ, 0x7, R131.reuse ;  /* 0x00000007fffb7819 */ /* 0x108fe40000011683 */
[----:B------:R-:W-:-:S04]  /*50a0*/  SHF.R.U32.HI R131, RZ, 0x7, R131 ;  /* 0x00000007ff837819 */ /* 0x000fc80000011683 */
[----:B------:R-:W-:Y:S02]  /*50b0*/  SGXT.U32 R131, R131, 0x1 ;  /* 0x000000018383781a */ /* 0x000fe40000000000 */
[----:B------:R-:W-:Y:S02]  /*50c0*/  SEL R126, R126, RZ, P1 ;  /* 0x000000ff7e7e7207 */ /* 0x000fe40000800000 */
[----:B------:R-:W-:Y:S02]  /*50d0*/  LOP3.LUT R131, R131, 0x24, RZ, 0xfc, !PT ;  /* 0x0000002483837812 */ /* 0x000fe400078efcff */
[----:B------:R-:W-:Y:S02]  /*50e0*/  SEL R127, RZ, 0x4, P3 ;  /* 0x00000004ff7f7807 */ /* 0x000fe40001800000 */
[----:B------:R-:W-:Y:S02]  /*50f0*/  ISETP.NE.U32.AND P3, PT, R126, RZ, PT ;  /* 0x000000ff7e00720c */ /* 0x000fe40003f65070 */
[----:B------:R-:W-:-:S02]  /*5100*/  SEL R126, RZ, 0x4, P5 ;  /* 0x00000004ff7e7807 */ /* 0x000fc40002800000 */
[----:B------:R-:W-:Y:S02]  /*5110*/  ISETP.GE.AND P5, PT, R131, UR4, PT ;  /* 0x0000000483007c0c */ /* 0x000fe4000bfa6270 */
[----:B------:R-:W1:Y:S01]  /*5120*/  S2R R131, SR_TID.X ;  /* 0x0000000000837919 */ /* 0x000e620000002100 */
[----:B----4-:R-:W-:Y:S01]  /*5130*/  IMAD.WIDE R134, R0, 0x4, R134 ;  /* 0x0000000400867825 */ /* 0x010fe200078e0286 */
[----:B------:R-:W-:-:S04]  /*5140*/  SGXT.U32 R251, R251, 0x1 ;  /* 0x00000001fbfb781a */ /* 0x000fc80000000000 */
[----:B------:R-:W-:Y:S01]  /*5150*/  LOP3.LUT R251, R251, 0x28, RZ, 0xfc, !PT ;  /* 0x00000028fbfb7812 */ /* 0x000fe200078efcff */
[----:B------:R3:W-:Y:S01]  /*5160*/  LDGSTS.E [R2+0x11000], [R134.64], P4 ;  /* 0x1100000086027fae */ /* 0x0007e2000a121846 */
[----:B------:R-:W-:Y:S02]  /*5170*/  SEL R130, RZ, 0x4, P5 ;  /* 0x00000004ff827807 */ /* 0x000fe40002800000 */
[----:B------:R-:W-:Y:S02]  /*5180*/  ISETP.GE.AND P5, PT, R251, UR4, PT ;  /* 0x00000004fb007c0c */ /* 0x000fe4000bfa6270 */
[----:B------:R-:W-:Y:S02]  /*5190*/  SEL R127, R127, RZ, P1 ;  /* 0x000000ff7f7f7207 */ /* 0x000fe40000800000 */
[--C-:B-1----:R-:W-:Y:S02]  /*51a0*/  SHF.R.U32.HI R0, RZ, 0x7, R131.reuse ;  /* 0x00000007ff007819 */ /* 0x102fe40000011683 */
[----:B------:R-:W-:-:S04]  /*51b0*/  SHF.R.U32.HI R131, RZ, 0x7, R131 ;  /* 0x00000007ff837819 */ /* 0x000fc80000011683 */
[----:B------:R-:W-:Y:S02]  /*51c0*/  SGXT.U32 R131, R131, 0x1 ;  /* 0x000000018383781a */ /* 0x000fe40000000000 */
[----:B------:R-:W-:Y:S02]  /*51d0*/  SGXT.U32 R0, R0, 0x1 ;  /* 0x000000010000781a */ /* 0x000fe40000000000 */
[----:B------:R-:W-:Y:S02]  /*51e0*/  LOP3.LUT R131, R131, 0x2c, RZ, 0xfc, !PT ;  /* 0x0000002c83837812 */ /* 0x000fe400078efcff */
[----:B------:R-:W-:Y:S02]  /*51f0*/  SEL R251, RZ, 0x4, P5 ;  /* 0x00000004fffb7807 */ /* 0x000fe40002800000 */
[----:B------:R-:W-:Y:S02]  /*5200*/  LOP3.LUT R0, R0, 0x30, RZ, 0xfc, !PT ;  /* 0x0000003000007812 */ /* 0x000fe400078efcff */
[----:B------:R-:W-:Y:S01]  /*5210*/  ISETP.GE.AND P5, PT, R131, UR4, PT ;  /* 0x0000000483007c0c */ /* 0x000fe2000bfa6270 */
[----:B---3--:R-:W-:Y:S01]  /*5220*/  IMAD.MOV.U32 R135, RZ, RZ, c[0x0][0x188] ;  /* 0x00006200ff877624 */ /* 0x008fe200078e00ff */
[----:B------:R-:W-:-:S02]  /*5230*/  ISETP.NE.U32.AND P4, PT, R127, RZ, PT ;  /* 0x000000ff7f00720c */ /* 0x000fc40003f85070 */
[----:B------:R-:W-:Y:S02]  /*5240*/  SEL R127, RZ, 0x4, P5 ;  /* 0x00000004ff7f7807 */ /* 0x000fe40002800000 */
[----:B------:R-:W-:Y:S02]  /*5250*/  ISETP.GE.AND P5, PT, R0, UR4, PT ;  /* 0x0000000400007c0c */ /* 0x000fe4000bfa6270 */
[----:B------:R-:W1:Y:S01]  /*5260*/  S2R R0, SR_TID.X ;  /* 0x0000000000007919 */ /* 0x000e620000002100 */
[----:B------:R-:W-:-:S04]  /*5270*/  IMAD.SHL.U32 R135, R135, 0x80, RZ ;  /* 0x0000008087877824 */ /* 0x000fc800078e00ff */
[----:B------:R-:W-:Y:S01]  /*5280*/  IMAD.WIDE R140, R135, 0x4, R140 ;  /* 0x00000004878c7825 */ /* 0x000fe200078e028c */
[----:B------:R-:W3:Y:S04]  /*5290*/  S2R R134, SR_TID.X ;  /* 0x0000000000867919 */ /* 0x000ee80000002100 */
[----:B------:R4:W-:Y:S04]  /*52a0*/  LDGSTS.E [R2+0x11800], [R140.64], P0 ;  /* 0x118000008c027fae */ /* 0x0009e80008121846 */
[----:B----4-:R-:W4:Y:S01]  /*52b0*/  S2R R141, SR_TID.X ;  /* 0x00000000008d7919 */ /* 0x010f220000002100 */
[----:B-1----:R-:W-:-:S03]  /*52c0*/  SHF.R.U32.HI R0, RZ, 0x7, R0 ;  /* 0x00000007ff007819 */ /* 0x002fc60000011600 */
[----:B------:R-:W1:Y:S01]  /*52d0*/  S2R R140, SR_TID.X ;  /* 0x00000000008c7919 */ /* 0x000e620000002100 */
[----:B------:R-:W-:Y:S02]  /*52e0*/  SGXT.U32 R0, R0, 0x1 ;  /* 0x000000010000781a */ /* 0x000fe40000000000 */
[----:B------:R-:W-:Y:S02]  /*52f0*/  SEL R131, RZ, 0x4, P5 ;  /* 0x00000004ff837807 */ /* 0x000fe40002800000 */
[----:B------:R-:W-:Y:S02]  /*5300*/  ISETP.GE.AND P5, PT, R4, UR4, PT ;  /* 0x0000000404007c0c */ /* 0x000fe4000bfa6270 */
[----:B------:R-:W-:Y:S02]  /*5310*/  LOP3.LUT R0, R0, 0x38, RZ, 0xfc, !PT ;  /* 0x0000003800007812 */ /* 0x000fe400078efcff */
[----:B------:R-:W-:Y:S02]  /*5320*/  SEL R4, RZ, 0x4, P5 ;  /* 0x00000004ff047807 */ /* 0x000fe40002800000 */
[----:B------:R-:W-:-:S02]  /*5330*/  ISETP.GE.AND P5, PT, R0, UR4, PT ;  /* 0x0000000400007c0c */ /* 0x000fc4000bfa6270 */
[--C-:B---3--:R-:W-:Y:S02]  /*5340*/  SHF.R.U32.HI R0, RZ, 0x7, R134.reuse ;  /* 0x00000007ff007819 */ /* 0x108fe40000011686 */
[----:B------:R-:W-:Y:S02]  /*5350*/  SHF.R.U32.HI R134, RZ, 0x7, R134 ;  /* 0x00000007ff867819 */ /* 0x000fe40000011686 */
[----:B----4-:R-:W-:Y:S01]  /*5360*/  SHF.R.U32.HI R141, RZ, 0x7, R141 ;  /* 0x00000007ff8d7819 */ /* 0x010fe2000001168d */
[----:B------:R-:W-:Y:S01]  /*5370*/  IMAD.WIDE R152, R135, 0x4, R152 ;  /* 0x0000000487987825 */ /* 0x000fe200078e0298 */
[----:B------:R-:W-:Y:S02]  /*5380*/  SGXT.U32 R134, R134, 0x1 ;  /* 0x000000018686781a */ /* 0x000fe40000000000 */
[----:B------:R-:W-:Y:S02]  /*5390*/  SGXT.U32 R141, R141, 0x1 ;  /* 0x000000018d8d781a */ /* 0x000fe40000000000 */
[----:B------:R-:W-:Y:S01]  /*53a0*/  SEL R126, R126, RZ, P1 ;  /* 0x000000ff7e7e7207 */ /* 0x000fe20000800000 */
[----:B------:R3:W-:Y:S01]  /*53b0*/  LDGSTS.E [R2+0x12000], [R152.64], P6 ;  /* 0x1200000098027fae */ /* 0x0007e2000b121846 */
[----:B------:R-:W-:-:S02]  /*53c0*/  LOP3.LUT R141, R141, 0x44, RZ, 0xfc, !PT ;  /* 0x000000448d8d7812 */ /* 0x000fc400078efcff */
[----:B------:R-:W-:Y:S01]  /*53d0*/  LOP3.LUT R134, R134, 0x3c, RZ, 0xfc, !PT ;  /* 0x0000003c86867812 */ /* 0x000fe200078efcff */
[----:B------:R-:W-:Y:S01]  /*53e0*/  IMAD.WIDE R156, R135, 0x4, R156 ;  /* 0x00000004879c7825 */ /* 0x000fe200078e029c */
[----:B------:R-:W-:Y:S01]  /*53f0*/  SGXT.U32 R0, R0, 0x1 ;  /* 0x000000010000781a */ /* 0x000fe20000000000 */
[----:B------:R-:W3:Y:S01]  /*5400*/  S2R R135, SR_TID.X ;  /* 0x0000000000877919 */ /* 0x000ee20000002100 */
[----:B------:R-:W-:Y:S02]  /*5410*/  ISETP.NE.U32.AND P0, PT, R126, RZ, PT ;  /* 0x000000ff7e00720c */ /* 0x000fe40003f05070 */
[----:B------:R-:W-:Y:S01]  /*5420*/  ISETP.GE.AND P6, PT, R141, UR4, PT ;  /* 0x000000048d007c0c */ /* 0x000fe2000bfc6270 */
[----:B------:R4:W-:Y:S01]  /*5430*/  LDGSTS.E [R2+0x12800], [R156.64], P2 ;  /* 0x128000009c027fae */ /* 0x0009e20009121846 */
[----:B------:R-:W-:Y:S02]  /*5440*/  SEL R126, RZ, 0x4, P5 ;  /* 0x00000004ff7e7807 */ /* 0x000fe40002800000 */
[----:B-1----:R-:W-:-:S02]  /*5450*/  SHF.R.U32.HI R141, RZ, 0x7, R140 ;  /* 0x00000007ff8d7819 */ /* 0x002fc4000001168c */
[----:B------:R-:W-:Y:S02]  /*5460*/  ISETP.GE.AND P5, PT, R134, UR4, PT ;  /* 0x0000000486007c0c */ /* 0x000fe4000bfa6270 */
[----:B------:R-:W-:Y:S02]  /*5470*/  SHF.R.U32.HI R140, RZ, 0x7, R140 ;  /* 0x00000007ff8c7819 */ /* 0x000fe4000001168c */
[----:B------:R-:W-:Y:S02]  /*5480*/  LOP3.LUT R0, R0, 0x40, RZ, 0xfc, !PT ;  /* 0x0000004000007812 */ /* 0x000fe400078efcff */
[----:B------:R-:W-:Y:S02]  /*5490*/  SEL R134, RZ, 0x4, P5 ;  /* 0x00000004ff867807 */ /* 0x000fe40002800000 */
[----:B------:R-:W-:Y:S02]  /*54a0*/  SGXT.U32 R140, R140, 0x1 ;  /* 0x000000018c8c781a */ /* 0x000fe40000000000 */
[----:B------:R-:W-:-:S02]  /*54b0*/  ISETP.GE.AND P5, PT, R0, UR4, PT ;  /* 0x0000000400007c0c */ /* 0x000fc4000bfa6270 */
[----:B------:R-:W-:Y:S02]  /*54c0*/  SEL R130, R130, RZ, P1 ;  /* 0x000000ff82827207 */ /* 0x000fe40000800000 */
[----:B------:R-:W-:Y:S02]  /*54d0*/  LOP3.LUT R140, R140, 0x48, RZ, 0xfc, !PT ;  /* 0x000000488c8c7812 */ /* 0x000fe400078efcff */
[----:B------:R-:W-:Y:S02]  /*54e0*/  SGXT.U32 R141, R141, 0x1 ;  /* 0x000000018d8d781a */ /* 0x000fe40000000000 */
[----:B------:R-:W-:Y:S02]  /*54f0*/  SEL R0, RZ, 0x4, P5 ;  /* 0x00000004ff007807 */ /* 0x000fe40002800000 */
[----:B------:R-:W-:Y:S02]  /*5500*/  ISETP.NE.U32.AND P5, PT, R130, RZ, PT ;  /* 0x000000ff8200720c */ /* 0x000fe40003fa5070 */
[----:B------:R-:W-:-:S02]  /*5510*/  SEL R130, RZ, 0x4, P6 ;  /* 0x00000004ff827807 */ /* 0x000fc40003000000 */
[----:B------:R-:W-:Y:S02]  /*5520*/  LOP3.LUT R141, R141, 0x4c, RZ, 0xfc, !PT ;  /* 0x0000004c8d8d7812 */ /* 0x000fe400078efcff */
[----:B------:R-:W-:-:S04]  /*5530*/  ISETP.GE.AND P6, PT, R140, UR4, PT ;  /* 0x000000048c007c0c */ /* 0x000fc8000bfc6270 */
[----:B------:R-:W-:Y:S02]  /*5540*/  SEL R140, RZ, 0x4, P6 ;  /* 0x00000004ff8c7807 */ /* 0x000fe40003000000 */
[----:B------:R-:W-:Y:S02]  /*5550*/  ISETP.GE.AND P6, PT, R141, UR4, PT ;  /* 0x000000048d007c0c */ /* 0x000fe4000bfc6270 */
[----:B------:R-:W1:Y:S01]  /*5560*/  S2R R141, SR_TID.X ;  /* 0x00000000008d7919 */ /* 0x000e620000002100 */
[--C-:B---3--:R-:W-:Y:S02]  /*5570*/  SHF.R.U32.HI R153, RZ, 0x7, R135.reuse ;  /* 0x00000007ff997819 */ /* 0x108fe40000011687 */
[----:B------:R-:W-:Y:S01]  /*5580*/  SHF.R.U32.HI R135, RZ, 0x7, R135 ;  /* 0x00000007ff877819 */ /* 0x000fe20000011687 */
[----:B----4-:R-:W3:Y:S01]  /*5590*/  S2R R156, SR_TID.X ;  /* 0x00000000009c7919 */ /* 0x010ee20000002100 */
[----:B------:R-:W-:Y:S02]  /*55a0*/  IMAD.MOV.U32 R157, RZ, RZ, c[0x0][0x188] ;  /* 0x00006200ff9d7624 */ /* 0x000fe400078e00ff */
[----:B------:R-:W-:-:S02]  /*55b0*/  SGXT.U32 R135, R135, 0x1 ;  /* 0x000000018787781a */ /* 0x000fc40000000000 */
[----:B------:R-:W-:Y:S01]  /*55c0*/  SEL R251, R251, RZ, P1 ;  /* 0x000000fffbfb7207 */ /* 0x000fe20000800000 */
[----:B------:R-:W-:Y:S01]  /*55d0*/  IMAD.SHL.U32 R157, R157, 0x80, RZ ;  /* 0x000000809d9d7824 */ /* 0x000fe200078e00ff */
[----:B------:R-:W-:Y:S02]  /*55e0*/  LOP3.LUT R135, R135, 0x50, RZ, 0xfc, !PT ;  /* 0x0000005087877812 */ /* 0x000fe400078efcff */
[----:B------:R-:W-:Y:S02]  /*55f0*/  SGXT.U32 R153, R153, 0x1 ;  /* 0x000000019999781a */ /* 0x000fe40000000000 */
[----:B------:R-:W-:Y:S02]  /*5600*/  SEL R152, RZ, 0x4, P6 ;  /* 0x00000004ff987807 */ /* 0x000fe40003000000 */
[----:B------:R-:W-:Y:S01]  /*5610*/  ISETP.NE.U32.AND P2, PT, R251, RZ, PT ;  /* 0x000000fffb00720c */ /* 0x000fe20003f45070 */
[----:B------:R-:W-:Y:S01]  /*5620*/  IMAD.WIDE R24, R157, 0x4, R24 ;  /* 0x000000049d187825 */ /* 0x000fe200078e0218 */
[----:B------:R-:W-:Y:S01]  /*5630*/  ISETP.GE.AND P6, PT, R135, UR4, PT ;  /* 0x0000000487007c0c */ /* 0x000fe2000bfc6270 */
[----:B------:R-:W4:Y:S01]  /*5640*/  S2R R251, SR_TID.X ;  /* 0x0000000000fb7919 */ /* 0x000f220000002100 */
[----:B------:R-:W-:Y:S01]  /*5650*/  LOP3.LUT R153, R153, 0x54, RZ, 0xfc, !PT ;  /* 0x0000005499997812 */ /* 0x000fe200078efcff */
[----:B------:R-:W-:Y:S01]  /*5660*/  IMAD.WIDE R28, R157, 0x4, R28 ;  /* 0x000000049d1c7825 */ /* 0x000fe200078e021c */
[----:B------:R-:W-:Y:S01]  /*5670*/  SEL R135, RZ, 0x4, P6 ;  /* 0x00000004ff877807 */ /* 0x000fe20003000000 */
[----:B------:R2:W-:Y:S01]  /*5680*/  LDGSTS.E [R2+0x13000], [R24.64], P3 ;  /* 0x1300000018027fae */ /* 0x0005e20009921846 */
[----:B------:R-:W-:-:S02]  /*5690*/  ISETP.GE.AND P6, PT, R153, UR4, PT ;  /* 0x0000000499007c0c */ /* 0x000fc4000bfc6270 */
[----:B-1----:R-:W-:Y:S01]  /*56a0*/  SHF.R.U32.HI R153, RZ, 0x7, R141 ;  /* 0x00000007ff997819 */ /* 0x002fe2000001168d */
[----:B------:R1:W-:Y:S01]  /*56b0*/  LDGSTS.E [R2+0x13800], [R28.64], P4 ;  /* 0x138000001c027fae */ /* 0x0003e2000a121846 */
[----:B------:R-:W-:Y:S01]  /*56c0*/  IMAD.WIDE R32, R157, 0x4, R32 ;  /* 0x000000049d207825 */ /* 0x000fe200078e0220 */
[----:B---3--:R-:W-:Y:S02]  /*56d0*/  SHF.R.U32.HI R156, RZ, 0x7, R156 ;  /* 0x00000007ff9c7819 */ /* 0x008fe4000001169c */
[----:B------:R-:W-:Y:S01]  /*56e0*/  SGXT.U32 R153, R153, 0x1 ;  /* 0x000000019999781a */ /* 0x000fe20000000000 */
[C---:B------:R-:W-:Y:S01]  /*56f0*/  IMAD.WIDE R36, R157.reuse, 0x4, R36 ;  /* 0x000000049d247825 */ /* 0x040fe200078e0224 */
[----:B------:R-:W-:Y:S01]  /*5700*/  SEL R134, R134, RZ, P1 ;  /* 0x000000ff86867207 */ /* 0x000fe20000800000 */
[----:B------:R3:W-:Y:S02]  /*5710*/  LDGSTS.E [R2+0x14000], [R32.64], P0 ;  /* 0x1400000020027fae */ /* 0x0007e40008121846 */
[----:B------:R-:W-:Y:S01]  /*5720*/  IMAD.WIDE R40, R157, 0x4, R40 ;  /* 0x000000049d287825 */ /* 0x000fe200078e0228 */
[----:B-1----:R-:W-:Y:S01]  /*5730*/  SEL R29, R4, RZ, P1 ;  /* 0x000000ff041d7207 */ /* 0x002fe20000800000 */
[----:B--2---:R-:W1:Y:S04]  /*5740*/  S2R R25, SR_TID.X ;  /* 0x0000000000197919 */ /* 0x004e680000002100 */
[----:B------:R2:W5:Y:S01]  /*5750*/  LDL.LU R4, [R1+0x88] ;  /* 0x0000880001047983 */ /* 0x0005620000300800 */
[----:B------:R-:W-:-:S02]  /*5760*/  SEL R127, R127, RZ, P1 ;  /* 0x000000ff7f7f7207 */ /* 0x000fc40000800000 */
[----:B------:R-:W-:Y:S01]  /*5770*/  LOP3.LUT R153, R153, 0x58, RZ, 0xfc, !PT ;  /* 0x0000005899997812 */ /* 0x000fe200078efcff */
[----:B------:R2:W-:Y:S01]  /*5780*/  LDGSTS.E [R2+0x14800], [R36.64], P5 ;  /* 0x1480000024027fae */ /* 0x0005e2000a921846 */
[----:B------:R-:W-:Y:S02]  /*5790*/  SEL R131, R131, RZ, P1 ;  /* 0x000000ff83837207 */ /* 0x000fe40000800000 */
[----:B------:R-:W-:Y:S01]  /*57a0*/  SGXT.U32 R156, R156, 0x1 ;  /* 0x000000019c9c781a */ /* 0x000fe20000000000 */
[----:B------:R2:W-:Y:S01]  /*57b0*/  LDGSTS.E [R2+0x15000], [R40.64], P2 ;  /* 0x1500000028027fae */ /* 0x0005e20009121846 */
[----:B------:R-:W-:Y:S01]  /*57c0*/  ISETP.NE.U32.AND P2, PT, R134, RZ, PT ;  /* 0x000000ff8600720c */ /* 0x000fe20003f45070 */
[----:B------:R-:W-:Y:S01]  /*57d0*/  IMAD.MOV.U32 R134, RZ, RZ, c[0x0][0x188] ;  /* 0x00006200ff867624 */ /* 0x000fe200078e00ff */
[----:B------:R-:W-:Y:S02]  /*57e0*/  SEL R141, RZ, 0x4, P6 ;  /* 0x00000004ff8d7807 */ /* 0x000fe40003000000 */
[----:B------:R-:W-:-:S02]  /*57f0*/  ISETP.NE.U32.AND P3, PT, R127, RZ, PT ;  /* 0x000000ff7f00720c */ /* 0x000fc40003f65070 */
[----:B------:R-:W-:Y:S02]  /*5800*/  ISETP.GE.AND P6, PT, R153, UR4, PT ;  /* 0x0000000499007c0c */ /* 0x000fe4000bfc6270 */
[----:B------:R-:W-:Y:S02]  /*5810*/  ISETP.NE.U32.AND P4, PT, R131, RZ, PT ;  /* 0x000000ff8300720c */ /* 0x000fe40003f85070 */
[----:B------:R-:W-:Y:S02]  /*5820*/  LOP3.LUT R156, R156, 0x5c, RZ, 0xfc, !PT ;  /* 0x0000005c9c9c7812 */ /* 0x000fe400078efcff */
[----:B------:R-:W-:Y:S01]  /*5830*/  ISETP.NE.U32.AND P0, PT, R29, RZ, PT ;  /* 0x000000ff1d00720c */ /* 0x000fe20003f05070 */
[----:B------:R-:W-:Y:S01]  /*5840*/  IMAD.SHL.U32 R134, R134, 0x80, RZ ;  /* 0x0000008086867824 */ /* 0x000fe200078e00ff */
[----:B------:R-:W-:Y:S02]  /*5850*/  SEL R153, RZ, 0x4, P6 ;  /* 0x00000004ff997807 */ /* 0x000fe40003000000 */
[----:B------:R-:W-:-:S02]  /*5860*/  SEL R126, R126, RZ, P1 ;  /* 0x000000ff7e7e7207 */ /* 0x000fc40000800000 */
[----:B------:R-:W-:Y:S01]  /*5870*/  ISETP.GE.AND P6, PT, R156, UR4, PT ;  /* 0x000000049c007c0c */ /* 0x000fe2000bfc6270 */
[----:B------:R-:W-:Y:S01]  /*5880*/  IMAD.WIDE R44, R134, 0x4, R44 ;  /* 0x00000004862c7825 */ /* 0x000fe200078e022c */
[----:B----4-:R-:W-:Y:S02]  /*5890*/  SHF.R.U32.HI R156, RZ, 0x7, R251 ;  /* 0x00000007ff9c7819 */ /* 0x010fe400000116fb */
[----:B------:R-:W-:Y:S01]  /*58a0*/  SEL R29, R0, RZ, P1 ;  /* 0x000000ff001d7207 */ /* 0x000fe20000800000 */
[----:B------:R-:W-:Y:S01]  /*58b0*/  IMAD.WIDE R48, R134, 0x4, R48 ;  /* 0x0000000486307825 */ /* 0x000fe200078e0230 */
[----:B------:R-:W-:Y:S01]  /*58c0*/  SHF.R.U32.HI R251, RZ, 0x7, R251 ;  /* 0x00000007fffb7819 */ /* 0x000fe200000116fb */
[----:B------:R-:W4:Y:S01]  /*58d0*/  S2R R0, SR_TID.X ;  /* 0x0000000000007919 */ /* 0x000f220000002100 */
[----:B------:R-:W-:Y:S01]  /*58e0*/  ISETP.NE.U32.AND P5, PT, R126, RZ, PT ;  /* 0x000000ff7e00720c */ /* 0x000fe20003fa5070 */
[----:B------:R-:W-:Y:S01]  /*58f0*/  IMAD.WIDE R52, R134, 0x4, R52 ;  /* 0x0000000486347825 */ /* 0x000fe200078e0234 */
[----:B------:R-:W-:Y:S01]  /*5900*/  SEL R130, R130, RZ, P1 ;  /* 0x000000ff82827207 */ /* 0x000fe20000800000 */
[----:B------:R2:W-:Y:S01]  /*5910*/  LDGSTS.E [R2+0x15800], [R44.64], P3 ;  /* 0x158000002c027fae */ /* 0x0005e20009921846 */
[----:B------:R-:W-:-:S02]  /*5920*/  SGXT.U32 R251, R251, 0x1 ;  /* 0x00000001fbfb781a */ /* 0x000fc40000000000 */
[----:B------:R-:W-:Y:S01]  /*5930*/  SEL R140, R140, RZ, P1 ;  /* 0x000000ff8c8c7207 */ /* 0x000fe20000800000 */
[----:B------:R2:W-:Y:S01]  /*5940*/  LDGSTS.E [R2+0x16000], [R48.64], P4 ;  /* 0x1600000030027fae */ /* 0x0005e2000a121846 */
[----:B------:R-:W-:Y:S02]  /*5950*/  ISETP.NE.U32.AND P3, PT, R29, RZ, PT ;  /* 0x000000ff1d00720c */ /* 0x000fe40003f65070 */
[----:B------:R-:W-:Y:S01]  /*5960*/  ISETP.NE.U32.AND P4, PT, R130, RZ, PT ;  /* 0x000000ff8200720c */ /* 0x000fe20003f85070 */
[----:B------:R2:W-:Y:S01]  /*5970*/  LDGSTS.E [R2+0x16800], [R52.64], P0 ;  /* 0x1680000034027fae */ /* 0x0005e20008121846 */
[----:B------:R-:W-:Y:S01]  /*5980*/  LOP3.LUT R251, R251, 0x60, RZ, 0xfc, !PT ;  /* 0x00000060fbfb7812 */ /* 0x000fe200078efcff */
[----:B------:R-:W-:Y:S01]  /*5990*/  IMAD.WIDE R56, R134, 0x4, R56 ;  /* 0x0000000486387825 */ /* 0x000fe200078e0238 */
[----:B------:R-:W-:Y:S02]  /*59a0*/  ISETP.NE.U32.AND P0, PT, R140, RZ, PT ;  /* 0x000000ff8c00720c */ /* 0x000fe40003f05070 */
[----:B------:R-:W-:-:S02]  /*59b0*/  SEL R24, RZ, 0x4, P6 ;  /* 0x00000004ff187807 */ /* 0x000fc40003000000 */
[----:B------:R-:W-:Y:S01]  /*59c0*/  SEL R152, R152, RZ, P1 ;  /* 0x000000ff98987207 */ /* 0x000fe20000800000 */
[----:B------:R-:W-:Y:S01]  /*59d0*/  IMAD.WIDE R60, R134, 0x4, R60 ;  /* 0x00000004863c7825 */ /* 0x000fe200078e023c */
[----:B------:R-:W-:Y:S01]  /*59e0*/  ISETP.GE.AND P6, PT, R251, UR4, PT ;  /* 0x00000004fb007c0c */ /* 0x000fe2000bfc6270 */
[----:B------:R2:W-:Y:S01]  /*59f0*/  LDGSTS.E [R2+0x17000], [R56.64], P5 ;  /* 0x1700000038027fae */ /* 0x0005e2000a921846 */
[----:B------:R-:W-:Y:S01]  /*5a00*/  SGXT.U32 R156, R156, 0x1 ;  /* 0x000000019c9c781a */ /* 0x000fe20000000000 */
[C---:B------:R-:W-:Y:S01]  /*5a10*/  IMAD.WIDE R64, R134.reuse, 0x4, R64 ;  /* 0x0000000486407825 */ /* 0x040fe200078e0240 */
[--C-:B-1----:R-:W-:Y:S01]  /*5a20*/  SHF.R.U32.HI R251, RZ, 0x7, R25.reuse ;  /* 0x00000007fffb7819 */ /* 0x102fe20000011619 */
[----:B------:R2:W-:Y:S01]  /*5a30*/  LDGSTS.E [R2+0x17800], [R60.64], P2 ;  /* 0x178000003c027fae */ /* 0x0005e20009121846 */
[----:B------:R-:W-:Y:S01]  /*5a40*/  SHF.R.U32.HI R25, RZ, 0x7, R25 ;  /* 0x00000007ff197819 */ /* 0x000fe20000011619 */
[----:B------:R-:W-:Y:S01]  /*5a50*/  IMAD.WIDE R68, R134, 0x4, R68 ;  /* 0x0000000486447825 */ /* 0x000fe200078e0244 */
[----:B------:R-:W-:Y:S01]  /*5a60*/  ISETP.NE.U32.AND P5, PT, R152, RZ, PT ;  /* 0x000000ff9800720c */ /* 0x000fe20003fa5070 */
[----:B------:R2:W-:Y:S01]  /*5a70*/  LDGSTS.E [R2+0x18000], [R64.64], P3 ;  /* 0x1800000040027fae */ /* 0x0005e20009921846 */
[----:B------:R-:W-:Y:S01]  /*5a80*/  SEL R135, R135, RZ, P1 ;  /* 0x000000ff87877207 */ /* 0x000fe20000800000 */
[----:B------:R-:W-:Y:S01]  /*5a90*/  IMAD.WIDE R72, R134, 0x4, R72 ;  /* 0x0000000486487825 */ /* 0x000fe200078e0248 */
[----:B------:R-:W-:Y:S01]  /*5aa0*/  SEL R141, R141, RZ, P1 ;  /* 0x000000ff8d8d7207 */ /* 0x000fe20000800000 */
[----:B------:R2:W-:Y:S01]  /*5ab0*/  LDGSTS.E [R2+0x18800], [R68.64], P4 ;  /* 0x1880000044027fae */ /* 0x0005e2000a121846 */
[----:B------:R-:W-:-:S02]  /*5ac0*/  LOP3.LUT R156, R156, 0x64, RZ, 0xfc, !PT ;  /* 0x000000649c9c7812 */ /* 0x000fc400078efcff */
[----:B------:R-:W-:Y:S01]  /*5ad0*/  SEL R153, R153, RZ, P1 ;  /* 0x000000ff99997207 */ /* 0x000fe20000800000 */
[----:B------:R1:W-:Y:S01]  /*5ae0*/  LDGSTS.E [R2+0x19000], [R72.64], P0 ;  /* 0x1900000048027fae */ /* 0x0003e20008121846 */
[----:B------:R-:W-:Y:S02]  /*5af0*/  SGXT.U32 R25, R25, 0x1 ;  /* 0x000000011919781a */ /* 0x000fe40000000000 */
[----:B------:R-:W-:Y:S02]  /*5b00*/  SEL R24, R24, RZ, P1 ;  /* 0x000000ff18187207 */ /* 0x000fe40000800000 */
[----:B------:R-:W-:Y:S02]  /*5b10*/  ISETP.NE.U32.AND P2, PT, R135, RZ, PT ;  /* 0x000000ff8700720c */ /* 0x000fe40003f45070 */
[----:B------:R-:W-:Y:S02]  /*5b20*/  SEL R127, RZ, 0x4, P6 ;  /* 0x00000004ff7f7807 */ /* 0x000fe40003000000 */
[----:B------:R-:W-:-:S02]  /*5b30*/  ISETP.NE.U32.AND P3, PT, R141, RZ, PT ;  /* 0x000000ff8d00720c */ /* 0x000fc40003f65070 */
[----:B------:R-:W-:Y:S02]  /*5b40*/  ISETP.GE.AND P6, PT, R156, UR4, PT ;  /* 0x000000049c007c0c */ /* 0x000fe4000bfc6270 */
[----:B------:R-:W-:Y:S01]  /*5b50*/  ISETP.NE.U32.AND P4, PT, R153, RZ, PT ;  /* 0x000000ff9900720c */ /* 0x000fe20003f85070 */
[----:B------:R-:W-:Y:S01]  /*5b60*/  IMAD.WIDE R76, R134, 0x4, R76 ;  /* 0x00000004864c7825 */ /* 0x000fe200078e024c */
[----:B------:R-:W-:Y:S02]  /*5b70*/  LOP3.LUT R25, R25, 0x68, RZ, 0xfc, !PT ;  /* 0x0000006819197812 */ /* 0x000fe400078efcff */
[----:B------:R-:W-:Y:S02]  /*5b80*/  ISETP.NE.U32.AND P0, PT, R24, RZ, PT ;  /* 0x000000ff1800720c */ /* 0x000fe40003f05070 */
[----:B------:R-:W-:Y:S01]  /*5b90*/  SGXT.U32 R251, R251, 0x1 ;  /* 0x00000001fbfb781a */ /* 0x000fe20000000000 */
[----:B------:R-:W-:Y:S01]  /*5ba0*/  IMAD.WIDE R80, R134, 0x4, R80 ;  /* 0x0000000486507825 */ /* 0x000fe200078e0250 */
[----:B----4-:R-:W-:Y:S01]  /*5bb0*/  SHF.R.U32.HI R0, RZ, 0x7, R0 ;  /* 0x00000007ff007819 */ /* 0x010fe20000011600 */
[----:B------:R2:W-:Y:S01]  /*5bc0*/  LDGSTS.E [R2+0x19800], [R76.64], P5 ;  /* 0x198000004c027fae */ /* 0x0005e2000a921846 */
[----:B------:R-:W-:-:S02]  /*5bd0*/  SEL R156, RZ, 0x4, P6 ;  /* 0x00000004ff9c7807 */ /* 0x000fc40003000000 */
[----:B------:R-:W-:Y:S01]  /*5be0*/  SEL R127, R127, RZ, P1 ;  /* 0x000000ff7f7f7207 */ /* 0x000fe20000800000 */
[C---:B------:R-:W-:Y:S01]  /*5bf0*/  IMAD.WIDE R84, R134.reuse, 0x4, R84 ;  /* 0x0000000486547825 */ /* 0x040fe200078e0254 */
[----:B------:R-:W-:Y:S01]  /*5c00*/  ISETP.GE.AND P6, PT, R25, UR4, PT ;  /* 0x0000000419007c0c */ /* 0x000fe2000bfc6270 */
[----:B------:R2:W-:Y:S01]  /*5c10*/  LDGSTS.E [R2+0x1a000], [R80.64], P2 ;  /* 0x1a00000050027fae */ /* 0x0005e20009121846 */
[----:B------:R-:W-:Y:S01]  /*5c20*/  LOP3.LUT R251, R251, 0x6c, RZ, 0xfc, !PT ;  /* 0x0000006cfbfb7812 */ /* 0x000fe200078efcff */
[----:B------:R-:W-:Y:S01]  /*5c30*/  IMAD.WIDE R88, R134, 0x4, R88 ;  /* 0x0000000486587825 */ /* 0x000fe200078e0258 */
[----:B------:R-:W-:Y:S01]  /*5c40*/  SGXT.U32 R0, R0, 0x1 ;  /* 0x000000010000781a */ /* 0x000fe20000000000 */
[----:B------:R4:W-:Y:S01]  /*5c50*/  LDGSTS.E [R2+0x1a800], [R84.64], P3 ;  /* 0x1a80000054027fae */ /* 0x0009e20009921846 */
[----:B------:R-:W-:Y:S01]  /*5c60*/  ISETP.NE.U32.AND P5, PT, R127, RZ, PT ;  /* 0x000000ff7f00720c */ /* 0x000fe20003fa5070 */
[----:B------:R-:W-:Y:S01]  /*5c70*/  IMAD.WIDE R92, R134, 0x4, R92 ;  /* 0x00000004865c7825 */ /* 0x000fe200078e025c */
[----:B------:R-:W-:Y:S01]  /*5c80*/  SEL R25, RZ, 0x4, P6 ;  /* 0x00000004ff197807 */ /* 0x000fe20003000000 */
[----:B------:R2:W-:Y:S01]  /*5c90*/  LDGSTS.E [R2+0x1b000], [R88.64], P4 ;  /* 0x1b00000058027fae */ /* 0x0005e2000a121846 */
[----:B------:R-:W-:-:S02]  /*5ca0*/  SEL R156, R156, RZ, P1 ;  /* 0x000000ff9c9c7207 */ /* 0x000fc40000800000 */
[----:B------:R-:W-:Y:S01]  /*5cb0*/  ISETP.GE.AND P6, PT, R251, UR4, PT ;  /* 0x00000004fb007c0c */ /* 0x000fe2000bfc6270 */
[----:B------:R1:W-:Y:S01]  /*5cc0*/  LDGSTS.E [R2+0x1b800], [R92.64], P0 ;  /* 0x1b8000005c027fae */ /* 0x0003e20008121846 */
[----:B------:R-:W-:Y:S02]  /*5cd0*/  LOP3.LUT R251, R0, 0x70, RZ, 0xfc, !PT ;  /* 0x0000007000fb7812 */ /* 0x000fe400078efcff */
[----:B------:R-:W-:Y:S01]  /*5ce0*/  ISETP.NE.U32.AND P2, PT, R156, RZ, PT ;  /* 0x000000ff9c00720c */ /* 0x000fe20003f45070 */
[----:B------:R-:W-:Y:S01]  /*5cf0*/  IMAD.WIDE R96, R134, 0x4, R96 ;  /* 0x0000000486607825 */ /* 0x000fe200078e0260 */
[----:B------:R-:W-:Y:S02]  /*5d00*/  ISETP.GE.AND P0, PT, R251, UR4, PT ;  /* 0x00000004fb007c0c */ /* 0x000fe4000bf06270 */
[----:B------:R-:W-:Y:S02]  /*5d10*/  SEL R25, R25, RZ, P1 ;  /* 0x000000ff19197207 */ /* 0x000fe40000800000 */
[----:B------:R-:W-:Y:S01]  /*5d20*/  LOP3.LUT R157, R0, 0x74, RZ, 0xfc, !PT ;  /* 0x00000074009d7812 */ /* 0x000fe200078efcff */
[----:B------:R2:W-:Y:S01]  /*5d30*/  LDGSTS.E [R2+0x1c000], [R96.64], P5 ;  /* 0x1c00000060027fae */ /* 0x0005e2000a921846 */
[----:B------:R-:W-:Y:S01]  /*5d40*/  SEL R24, RZ, 0x4, P0 ;  /* 0x00000004ff187807 */ /* 0x000fe20000000000 */
[----:B------:R-:W-:Y:S01]  /*5d50*/  IMAD.WIDE R100, R134, 0x4, R100 ;  /* 0x0000000486647825 */ /* 0x000fe200078e0264 */
[----:B------:R-:W-:-:S02]  /*5d60*/  LOP3.LUT R251, R0, 0x78, RZ, 0xfc, !PT ;  /* 0x0000007800fb7812 */ /* 0x000fc400078efcff */
[----:B------:R-:W-:Y:S02]  /*5d70*/  SEL R28, RZ, 0x4, P6 ;  /* 0x00000004ff1c7807 */ /* 0x000fe40003000000 */
[----:B------:R-:W-:Y:S01]  /*5d80*/  ISETP.NE.U32.AND P3, PT, R25, RZ, PT ;  /* 0x000000ff1900720c */ /* 0x000fe20003f65070 */
[----:B------:R1:W-:Y:S01]  /*5d90*/  LDGSTS.E [R2+0x1c800], [R100.64], P2 ;  /* 0x1c80000064027fae */ /* 0x0003e20009121846 */
[----:B------:R-:W-:Y:S02]  /*5da0*/  ISETP.GE.AND P5, PT, R157, UR4, PT ;  /* 0x000000049d007c0c */ /* 0x000fe4000bfa6270 */
[----:B------:R-:W-:Y:S02]  /*5db0*/  SEL R24, R24, RZ, P1 ;  /* 0x000000ff18187207 */ /* 0x000fe40000800000 */
[----:B------:R-:W-:Y:S02]  /*5dc0*/  ISETP.GE.AND P0, PT, R251, UR4, PT ;  /* 0x00000004fb007c0c */ /* 0x000fe4000bf06270 */
[----:B------:R-:W-:-:S02]  /*5dd0*/  SEL R28, R28, RZ, P1 ;  /* 0x000000ff1c1c7207 */ /* 0x000fc40000800000 */
[----:B------:R-:W-:Y:S02]  /*5de0*/  SEL R25, RZ, 0x4, P5 ;  /* 0x00000004ff197807 */ /* 0x000fe40002800000 */
[----:B------:R-:W-:Y:S02]  /*5df0*/  LOP3.LUT R157, R0, 0x7c, RZ, 0xfc, !PT ;  /* 0x0000007c009d7812 */ /* 0x000fe400078efcff */
[----:B------:R-:W-:Y:S02]  /*5e00*/  ISETP.NE.U32.AND P2, PT, R24, RZ, PT ;  /* 0x000000ff1800720c */ /* 0x000fe40003f45070 */
[----:B------:R-:W-:Y:S01]  /*5e10*/  SEL R24, RZ, 0x4, P0 ;  /* 0x00000004ff187807 */ /* 0x000fe20000000000 */
[----:B------:R-:W-:Y:S01]  /*5e20*/  IMAD.WIDE R104, R134, 0x4, R104 ;  /* 0x0000000486687825 */ /* 0x000fe200078e0268 */
[----:B------:R-:W-:Y:S02]  /*5e30*/  ISETP.NE.U32.AND P4, PT, R28, RZ, PT ;  /* 0x000000ff1c00720c */ /* 0x000fe40003f85070 */
[----:B------:R-:W-:-:S02]  /*5e40*/  SEL R25, R25, RZ, P1 ;  /* 0x000000ff19197207 */ /* 0x000fc40000800000 */
[----:B------:R-:W-:Y:S01]  /*5e50*/  ISETP.GE.AND P5, PT, R157, UR4, PT ;  /* 0x000000049d007c0c */ /* 0x000fe2000bfa6270 */
[----:B------:R1:W-:Y:S01]  /*5e60*/  LDGSTS.E [R2+0x1d000], [R104.64], P3 ;  /* 0x1d00000068027fae */ /* 0x0003e20009921846 */
[----:B------:R-:W-:Y:S02]  /*5e70*/  LOP3.LUT R157, R0, 0x2, RZ, 0xfc, !PT ;  /* 0x00000002009d7812 */ /* 0x000fe400078efcff */
[----:B------:R-:W-:Y:S02]  /*5e80*/  SEL R24, R24, RZ, P1 ;  /* 0x000000ff18187207 */ /* 0x000fe40000800000 */
[----:B------:R-:W-:Y:S02]  /*5e90*/  ISETP.NE.U32.AND P0, PT, R25, RZ, PT ;  /* 0x000000ff1900720c */ /* 0x000fe40003f05070 */
[----:B------:R-:W-:Y:S02]  /*5ea0*/  SEL R25, RZ, 0x4, P5 ;  /* 0x00000004ff197807 */ /* 0x000fe40002800000 */
[----:B------:R-:W-:-:S02]  /*5eb0*/  ISETP.GE.AND P5, PT, R157, UR4, PT ;  /* 0x000000049d007c0c */ /* 0x000fc4000bfa6270 */
[----:B------:R-:W-:Y:S01]  /*5ec0*/  ISETP.NE.U32.AND P3, PT, R24, RZ, PT ;  /* 0x000000ff1800720c */ /* 0x000fe20003f65070 */
[----:B------:R-:W-:Y:S01]  /*5ed0*/  IMAD.WIDE R108, R134, 0x4, R108 ;  /* 0x00000004866c7825 */ /* 0x000fe200078e026c */
[----:B------:R-:W-:Y:S02]  /*5ee0*/  LOP3.LUT R157, R0, 0x6, RZ, 0xfc, !PT ;  /* 0x00000006009d7812 */ /* 0x000fe400078efcff */
[----:B------:R-:W-:Y:S02]  /*5ef0*/  SEL R25, R25, RZ, P1 ;  /* 0x000000ff19197207 */ /* 0x000fe40000800000 */
[----:B------:R-:W-:Y:S01]  /*5f00*/  SEL R24, RZ, 0x4, P5 ;  /* 0x00000004ff187807 */ /* 0x000fe20002800000 */
[C---:B------:R-:W-:Y:S01]  /*5f10*/  IMAD.WIDE R112, R134.reuse, 0x4, R112 ;  /* 0x0000000486707825 */ /* 0x040fe200078e0270 */
[----:B------:R-:W-:Y:S01]  /*5f20*/  ISETP.GE.AND P5, PT, R157, UR4, PT ;  /* 0x000000049d007c0c */ /* 0x000fe2000bfa6270 */
[----:B------:R2:W-:Y:S01]  /*5f30*/  LDGSTS.E [R2+0x1d800], [R108.64], P4 ;  /* 0x1d8000006c027fae */ /* 0x0005e2000a121846 */
[----:B------:R-:W-:Y:S01]  /*5f40*/  ISETP.NE.U32.AND P4, PT, R25, RZ, PT ;  /* 0x000000ff1900720c */ /* 0x000fe20003f85070 */
[C---:B------:R-:W-:Y:S01]  /*5f50*/  IMAD.WIDE R116, R134.reuse, 0x4, R116 ;  /* 0x0000000486747825 */ /* 0x040fe200078e0274 */
[----:B------:R-:W-:Y:S01]  /*5f60*/  SEL R25, RZ, 0x4, P5 ;  /* 0x00000004ff197807 */ /* 0x000fe20002800000 */
[----:B------:R2:W-:Y:S02]  /*5f70*/  LDGSTS.E [R2+0x1e000], [R112.64], P2 ;  /* 0x1e00000070027fae */ /* 0x0005e40009121846 */
[----:B------:R-:W-:Y:S01]  /*5f80*/  IMAD.WIDE R120, R134, 0x4, R120 ;  /* 0x0000000486787825 */ /* 0x000fe200078e0278 */
[C---:B------:R-:W-:Y:S01]  /*5f90*/  LOP3.LUT R251, R0.reuse, 0xa, RZ, 0xfc, !PT ;  /* 0x0000000a00fb7812 */ /* 0x040fe200078efcff */
[----:B------:R2:W-:Y:S01]  /*5fa0*/  LDGSTS.E [R2+0x1e800], [R116.64], P0 ;  /* 0x1e80000074027fae */ /* 0x0005e20008121846 */
[----:B------:R-:W-:-:S02]  /*5fb0*/  LOP3.LUT R157, R0, 0xe, RZ, 0xfc, !PT ;  /* 0x0000000e009d7812 */ /* 0x000fc400078efcff */
[----:B------:R-:W-:Y:S01]  /*5fc0*/  SEL R25, R25, RZ, P1 ;  /* 0x000000ff19197207 */ /* 0x000fe20000800000 */
[----:B------:R2:W-:Y:S01]  /*5fd0*/  LDGSTS.E [R2+0x1f000], [R120.64], P3 ;  /* 0x1f00000078027fae */ /* 0x0005e20009921846 */
[----:B------:R-:W-:Y:S02]  /*5fe0*/  SEL R24, R24, RZ, P1 ;  /* 0x000000ff18187207 */ /* 0x000fe40000800000 */
[----:B------:R-:W-:Y:S02]  /*5ff0*/  ISETP.GE.AND P5, PT, R251, UR4, PT ;  /* 0x00000004fb007c0c */ /* 0x000fe4000bfa6270 */
[----:B------:R-:W-:Y:S02]  /*6000*/  ISETP.GE.AND P3, PT, R157, UR4, PT ;  /* 0x000000049d007c0c */ /* 0x000fe4000bf66270 */
[----:B------:R-:W-:Y:S02]  /*6010*/  LOP3.LUT R157, R0, 0x12, RZ, 0xfc, !PT ;  /* 0x00000012009d7812 */ /* 0x000fe400078efcff */
[----:B------:R-:W-:-:S02]  /*6020*/  ISETP.NE.U32.AND P0, PT, R25, RZ, PT ;  /* 0x000000ff1900720c */ /* 0x000fc40003f05070 */
[----:B------:R-:W-:Y:S02]  /*6030*/  ISETP.NE.U32.AND P2, PT, R24, RZ, PT ;  /* 0x000000ff1800720c */ /* 0x000fe40003f45070 */
[----:B------:R-:W-:Y:S02]  /*6040*/  SEL R25, RZ, 0x4, P5 ;  /* 0x00000004ff197807 */ /* 0x000fe40002800000 */
[----:B------:R-:W-:Y:S02]  /*6050*/  ISETP.GE.AND P5, PT, R157, UR4, PT ;  /* 0x000000049d007c0c */ /* 0x000fe4000bfa6270 */
[----:B------:R-:W-:Y:S01]  /*6060*/  SEL R24, RZ, 0x4, P3 ;  /* 0x00000004ff187807 */ /* 0x000fe20001800000 */
[----:B------:R-:W-:Y:S01]  /*6070*/  IMAD.WIDE R124, R134, 0x4, R124 ;  /* 0x00000004867c7825 */ /* 0x000fe200078e027c */
[----:B------:R-:W-:Y:S02]  /*6080*/  LOP3.LUT R157, R0, 0x16, RZ, 0xfc, !PT ;  /* 0x00000016009d7812 */ /* 0x000fe400078efcff */
[----:B------:R-:W-:-:S02]  /*6090*/  SEL R28, RZ, 0x4, P5 ;  /* 0x00000004ff1c7807 */ /* 0x000fc40002800000 */
[----:B------:R-:W-:Y:S01]  /*60a0*/  SEL R24, R24, RZ, P1 ;  /* 0x000000ff18187207 */ /* 0x000fe20000800000 */
[----:B------:R2:W-:Y:S01]  /*60b0*/  LDGSTS.E [R2+0x1f800], [R124.64], P4 ;  /* 0x1f8000007c027fae */ /* 0x0005e2000a121846 */
[----:B------:R-:W-:Y:S02]  /*60c0*/  ISETP.GE.AND P5, PT, R157, UR4, PT ;  /* 0x000000049d007c0c */ /* 0x000fe4000bfa6270 */
[----:B------:R-:W-:Y:S01]  /*60d0*/  SEL R25, R25, RZ, P1 ;  /* 0x000000ff19197207 */ /* 0x000fe20000800000 */
[----:B------:R-:W-:Y:S01]  /*60e0*/  IMAD.WIDE R128, R134, 0x4, R128 ;  /* 0x0000000486807825 */ /* 0x000fe200078e0280 */
[----:B------:R-:W-:Y:S02]  /*60f0*/  ISETP.NE.U32.AND P4, PT, R24, RZ, PT ;  /* 0x000000ff1800720c */ /* 0x000fe40003f85070 */
[----:B------:R-:W-:Y:S01]  /*6100*/  SEL R24, RZ, 0x4, P5 ;  /* 0x00000004ff187807 */ /* 0x000fe20002800000 */
[----:B------:R-:W-:Y:S01]  /*6110*/  IMAD.WIDE R132, R134, 0x4, R132 ;  /* 0x0000000486847825 */ /* 0x000fe200078e0284 */
[----:B------:R-:W-:Y:S01]  /*6120*/  ISETP.NE.U32.AND P3, PT, R25, RZ, PT ;  /* 0x000000ff1900720c */ /* 0x000fe20003f65070 */
[----:B------:R2:W-:Y:S01]  /*6130*/  LDGSTS.E [R138+0x10400], [R128.64], P2 ;  /* 0x10400000808a7fae */ /* 0x0005e20009121846 */
[----:B-1----:R-:W-:-:S02]  /*6140*/  LOP3.LUT R73, R0, 0x1a, RZ, 0xfc, !PT ;  /* 0x0000001a00497812 */ /* 0x002fc400078efcff */
[----:B------:R-:W-:Y:S01]  /*6150*/  SEL R24, R24, RZ, P1 ;  /* 0x000000ff18187207 */ /* 0x000fe20000800000 */
[----:B------:R2:W-:Y:S01]  /*6160*/  LDGSTS.E [R138+0x10c00], [R132.64], P0 ;  /* 0x10c00000848a7fae */ /* 0x0005e20008121846 */
[----:B------:R-:W-:Y:S02]  /*6170*/  ISETP.GE.AND P2, PT, R73, UR4, PT ;  /* 0x0000000449007c0c */ /* 0x000fe4000bf46270 */
[----:B------:R-:W-:Y:S02]  /*6180*/  SEL R25, R28, RZ, P1 ;  /* 0x000000ff1c197207 */ /* 0x000fe40000800000 */
[----:B----4-:R-:W-:Y:S01]  /*6190*/  LOP3.LUT R85, R0, 0x1e, RZ, 0xfc, !PT ;  /* 0x0000001e00557812 */ /* 0x010fe200078efcff */
[----:B------:R-:W-:Y:S01]  /*61a0*/  IMAD.WIDE R136, R134, 0x4, R136 ;  /* 0x0000000486887825 */ /* 0x000fe200078e0288 */
[----:B------:R-:W-:Y:S02]  /*61b0*/  ISETP.NE.U32.AND P0, PT, R24, RZ, PT ;  /* 0x000000ff1800720c */ /* 0x000fe40003f05070 */
[----:B------:R-:W-:-:S02]  /*61c0*/  SEL R24, RZ, 0x4, P2 ;  /* 0x00000004ff187807 */ /* 0x000fc40001000000 */
[----:B------:R-:W-:Y:S01]  /*61d0*/  ISETP.NE.U32.AND P5, PT, R25, RZ, PT ;  /* 0x000000ff1900720c */ /* 0x000fe20003fa5070 */
[----:B------:R1:W-:Y:S01]  /*61e0*/  LDGSTS.E [R138+0x11400], [R136.64], P3 ;  /* 0x11400000888a7fae */ /* 0x0003e20009921846 */
[----:B------:R-:W-:Y:S02]  /*61f0*/  ISETP.GE.AND P2, PT, R85, UR4, PT ;  /* 0x0000000455007c0c */ /* 0x000fe4000bf46270 */
[----:B------:R-:W-:Y:S02]  /*6200*/  LOP3.LUT R84, R0, 0x22, RZ, 0xfc, !PT ;  /* 0x0000002200547812 */ /* 0x000fe400078efcff */
[----:B------:R-:W-:Y:S02]  /*6210*/  SEL R24, R24, RZ, P1 ;  /* 0x000000ff18187207 */ /* 0x000fe40000800000 */
[----:B------:R-:W-:Y:S01]  /*6220*/  SEL R25, RZ, 0x4, P2 ;  /* 0x00000004ff197807 */ /* 0x000fe20001000000 */
[----:B------:R-:W-:Y:S01]  /*6230*/  IMAD.WIDE R142, R134, 0x4, R142 ;  /* 0x00000004868e7825 */ /* 0x000fe200078e028e */
[----:B------:R-:W-:-:S02]  /*6240*/  ISETP.GE.AND P3, PT, R84, UR4, PT ;  /* 0x0000000454007c0c */ /* 0x000fc4000bf66270 */
[----:B------:R-:W-:Y:S01]  /*6250*/  LOP3.LUT R72, R0, 0x26, RZ, 0xfc, !PT ;  /* 0x0000002600487812 */ /* 0x000fe200078efcff */
[----:B------:R-:W-:Y:S01]  /*6260*/  IMAD.WIDE R154, R134, 0x4, R154 ;  /* 0x00000004869a7825 */ /* 0x000fe200078e029a */
[----:B------:R-:W-:Y:S01]  /*6270*/  ISETP.NE.U32.AND P2, PT, R24, RZ, PT ;  /* 0x000000ff1800720c */ /* 0x000fe20003f45070 */
[----:B------:R2:W-:Y:S01]  /*6280*/  LDGSTS.E [R138+0x11c00], [R142.64], P4 ;  /* 0x11c000008e8a7fae */ /* 0x0005e2000a121846 */
[----:B------:R-:W-:Y:S02]  /*6290*/  SEL R25, R25, RZ, P1 ;  /* 0x000000ff19197207 */ /* 0x000fe40000800000 */
[----:B------:R-:W-:Y:S01]  /*62a0*/  SEL R24, RZ, 0x4, P3 ;  /* 0x00000004ff187807 */ /* 0x000fe20001800000 */
[----:B------:R2:W-:Y:S01]  /*62b0*/  LDGSTS.E [R138+0x12400], [R154.64], P5 ;  /* 0x124000009a8a7fae */ /* 0x0005e2000a921846 */
[----:B------:R-:W-:Y:S02]  /*62c0*/  LOP3.LUT R93, R0, 0x2a, RZ, 0xfc, !PT ;  /* 0x0000002a005d7812 */ /* 0x000fe400078efcff */
[----:B------:R-:W-:-:S02]  /*62d0*/  ISETP.GE.AND P3, PT, R72, UR4, PT ;  /* 0x0000000448007c0c */ /* 0x000fc4000bf66270 */
[----:B------:R-:W-:Y:S02]  /*62e0*/  ISETP.NE.U32.AND P4, PT, R25, RZ, PT ;  /* 0x000000ff1900720c */ /* 0x000fe40003f85070 */
[----:B------:R-:W-:Y:S02]  /*62f0*/  SEL R25, R24, RZ, P1 ;  /* 0x000000ff18197207 */ /* 0x000fe40000800000 */
[----:B------:R-:W-:Y:S02]  /*6300*/  ISETP.GE.AND P5, PT, R93, UR4, PT ;  /* 0x000000045d007c0c */ /* 0x000fe4000bfa6270 */
[----:B------:R-:W-:Y:S01]  /*6310*/  SEL R24, RZ, 0x4, P3 ;  /* 0x00000004ff187807 */ /* 0x000fe20001800000 */
[----:B------:R-:W-:Y:S01]  /*6320*/  IMAD.WIDE R224, R134, 0x4, R224 ;  /* 0x0000000486e07825 */ /* 0x000fe200078e02e0 */
[----:B------:R-:W-:Y:S02]  /*6330*/  LOP3.LUT R92, R0, 0x2e, RZ, 0xfc, !PT ;  /* 0x0000002e005c7812 */ /* 0x000fe400078efcff */
[----:B------:R-:W-:-:S02]  /*6340*/  ISETP.NE.U32.AND P3, PT, R25, RZ, PT ;  /* 0x000000ff1900720c */ /* 0x000fc40003f65070 */
[----:B------:R-:W-:Y:S01]  /*6350*/  SEL R25, RZ, 0x4, P5 ;  /* 0x00000004ff197807 */ /* 0x000fe20002800000 */
[----:B------:R-:W-:Y:S01]  /*6360*/  IMAD.WIDE R26, R134, 0x4, R26 ;  /* 0x00000004861a7825 */ /* 0x000fe200078e021a */
[----:B------:R-:W-:Y:S01]  /*6370*/  SEL R24, R24, RZ, P1 ;  /* 0x000000ff18187207 */ /* 0x000fe20000800000 */
[----:B------:R4:W-:Y:S01]  /*6380*/  LDGSTS.E [R138+0x12c00], [R224.64], P0 ;  /* 0x12c00000e08a7fae */ /* 0x0009e20008121846 */
[----:B------:R-:W-:Y:S02]  /*6390*/  ISETP.GE.AND P5, PT, R92, UR4, PT ;  /* 0x000000045c007c0c */ /* 0x000fe4000bfa6270 */
[----:B------:R-:W-:Y:S01]  /*63a0*/  LOP3.LUT R101, R0, 0x32, RZ, 0xfc, !PT ;  /* 0x0000003200657812 */ /* 0x000fe200078efcff */
[----:B------:R1:W-:Y:S01]  /*63b0*/  LDGSTS.E [R138+0x13400], [R26.64], P2 ;  /* 0x134000001a8a7fae */ /* 0x0003e20009121846 */
[----:B------:R-:W-:Y:S02]  /*63c0*/  ISETP.NE.U32.AND P0, PT, R24, RZ, PT ;  /* 0x000000ff1800720c */ /* 0x000fe40003f05070 */
[----:B------:R-:W-:-:S02]  /*63d0*/  SEL R25, R25, RZ, P1 ;  /* 0x000000ff19197207 */ /* 0x000fc40000800000 */
[----:B------:R-:W-:Y:S02]  /*63e0*/  SEL R24, RZ, 0x4, P5 ;  /* 0x00000004ff187807 */ /* 0x000fe40002800000 */
[----:B------:R-:W-:Y:S01]  /*63f0*/  ISETP.GE.AND P5, PT, R101, UR4, PT ;  /* 0x0000000465007c0c */ /* 0x000fe2000bfa6270 */
[C---:B------:R-:W-:Y:S01]  /*6400*/  IMAD.WIDE R30, R134.reuse, 0x4, R30 ;  /* 0x00000004861e7825 */ /* 0x040fe200078e021e */
[----:B------:R-:W-:Y:S02]  /*6410*/  ISETP.NE.U32.AND P2, PT, R25, RZ, PT ;  /* 0x000000ff1900720c */ /* 0x000fe40003f45070 */
[----:B------:R-:W-:Y:S01]  /*6420*/  SEL R25, RZ, 0x4, P5 ;  /* 0x00000004ff197807 */ /* 0x000fe20002800000 */
[----:B------:R-:W-:Y:S01]  /*6430*/  IMAD.WIDE R34, R134, 0x4, R34 ;  /* 0x0000000486227825 */ /* 0x000fe200078e0222 */
[----:B------:R-:W-:Y:S01]  /*6440*/  LOP3.LUT R100, R0, 0x36, RZ, 0xfc, !PT ;  /* 0x0000003600647812 */ /* 0x000fe200078efcff */
[----:B------:R2:W-:Y:S02]  /*6450*/  LDGSTS.E [R138+0x13c00], [R30.64], P4 ;  /* 0x13c000001e8a7fae */ /* 0x0005e4000a121846 */
[----:B------:R-:W-:Y:S01]  /*6460*/  IMAD.WIDE R38, R134, 0x4, R38 ;  /* 0x0000000486267825 */ /* 0x000fe200078e0226 */
[----:B------:R-:W-:Y:S01]  /*6470*/  SEL R25, R25, RZ, P1 ;  /* 0x000000ff19197207 */ /* 0x000fe20000800000 */
[----:B------:R2:W-:Y:S01]  /*6480*/  LDGSTS.E [R138+0x14400], [R34.64], P3 ;  /* 0x14400000228a7fae */ /* 0x0005e20009921846 */
[----:B------:R-:W-:-:S02]  /*6490*/  LOP3.LUT R105, R0, 0x3a, RZ, 0xfc, !PT ;  /* 0x0000003a00697812 */ /* 0x000fc400078efcff */
[----:B------:R-:W-:Y:S01]  /*64a0*/  ISETP.GE.AND P5, PT, R100, UR4, PT ;  /* 0x0000000464007c0c */ /* 0x000fe2000bfa6270 */
[----:B------:R2:W-:Y:S01]  /*64b0*/  LDGSTS.E [R138+0x14c00], [R38.64], P0 ;  /* 0x14c00000268a7fae */ /* 0x0005e20008121846 */
[----:B------:R-:W-:Y:S02]  /*64c0*/  SEL R24, R24, RZ, P1 ;  /* 0x000000ff18187207 */ /* 0x000fe40000800000 */
[----:B------:R-:W-:Y:S02]  /*64d0*/  ISETP.NE.U32.AND P0, PT, R25, RZ, PT ;  /* 0x000000ff1900720c */ /* 0x000fe40003f05070 */
[----:B------:R-:W-:Y:S02]  /*64e0*/  ISETP.GE.AND P3, PT, R105, UR4, PT ;  /* 0x0000000469007c0c */ /* 0x000fe4000bf66270 */
[----:B------:R-:W-:Y:S02]  /*64f0*/  LOP3.LUT R104, R0, 0x3e, RZ, 0xfc, !PT ;  /* 0x0000003e00687812 */ /* 0x000fe400078efcff */
[----:B------:R-:W-:Y:S01]  /*6500*/  SEL R25, RZ, 0x4, P5 ;  /* 0x00000004ff197807 */ /* 0x000fe20002800000 */
[----:B------:R-:W-:Y:S01]  /*6510*/  IMAD.WIDE R42, R134, 0x4, R42 ;  /* 0x00000004862a7825 */ /* 0x000fe200078e022a */
[----:B------:R-:W-:-:S02]  /*6520*/  ISETP.NE.U32.AND P4, PT, R24, RZ, PT ;  /* 0x000000ff1800720c */ /* 0x000fc40003f85070 */
[----:B------:R-:W-:Y:S02]  /*6530*/  ISETP.GE.AND P5, PT, R104, UR4, PT ;  /* 0x0000000468007c0c */ /* 0x000fe4000bfa6270 */
[----:B------:R-:W-:Y:S01]  /*6540*/  SEL R24, RZ, 0x4, P3 ;  /* 0x00000004ff187807 */ /* 0x000fe20001800000 */
[----:B------:R2:W-:Y:S01]  /*6550*/  LDGSTS.E [R138+0x15400], [R42.64], P2 ;  /* 0x154000002a8a7fae */ /* 0x0005e20009121846 */
[----:B------:R-:W-:Y:S02]  /*6560*/  SEL R25, R25, RZ, P1 ;  /* 0x000000ff19197207 */ /* 0x000fe40000800000 */
[----:B-1----:R-:W-:Y:S02]  /*6570*/  LOP3.LUT R136, R0, 0x42, RZ, 0xfc, !PT ;  /* 0x0000004200887812 */ /* 0x002fe400078efcff */
[----:B------:R-:W-:Y:S02]  /*6580*/  SEL R26, RZ, 0x4, P5 ;  /* 0x00000004ff1a7807 */ /* 0x000fe40002800000 */
[----:B------:R-:W-:-:S02]  /*6590*/  SEL R24, R24, RZ, P1 ;  /* 0x000000ff18187207 */ /* 0x000fc40000800000 */
[----:B------:R-:W-:Y:S02]  /*65a0*/  ISETP.NE.U32.AND P2, PT, R25, RZ, PT ;  /* 0x000000ff1900720c */ /* 0x000fe40003f45070 */
[----:B------:R-:W-:Y:S01]  /*65b0*/  ISETP.GE.AND P5, PT, R136, UR4, PT ;  /* 0x0000000488007c0c */ /* 0x000fe2000bfa6270 */
[----:B------:R-:W-:Y:S01]  /*65c0*/  IMAD.WIDE R46, R134, 0x4, R46 ;  /* 0x00000004862e7825 */ /* 0x000fe200078e022e */
[----:B------:R-:W-:Y:S02]  /*65d0*/  ISETP.NE.U32.AND P3, PT, R24, RZ, PT ;  /* 0x000000ff1800720c */ /* 0x000fe40003f65070 */
[----:B------:R-:W-:Y:S01]  /*65e0*/  SEL R24, RZ, 0x4, P5 ;  /* 0x00000004ff187807 */ /* 0x000fe20002800000 */
[----:B------:R-:W-:Y:S01]  /*65f0*/  IMAD.WIDE R50, R134, 0x4, R50 ;  /* 0x0000000486327825 */ /* 0x000fe200078e0232 */
[----:B----4-:R-:W-:Y:S01]  /*6600*/  LOP3.LUT R225, R0, 0x46, RZ, 0xfc, !PT ;  /* 0x0000004600e17812 */ /* 0x010fe200078efcff */
[----:B------:R2:W-:Y:S01]  /*6610*/  LDGSTS.E [R138+0x15c00], [R46.64], P4 ;  /* 0x15c000002e8a7fae */ /* 0x0005e2000a121846 */
[----:B------:R-:W-:Y:S01]  /*6620*/  SEL R24, R24, RZ, P1 ;  /* 0x000000ff18187207 */ /* 0x000fe20000800000 */
[----:B------:R-:W-:Y:S01]  /*6630*/  IMAD.WIDE R54, R134, 0x4, R54 ;  /* 0x0000000486367825 */ /* 0x000fe200078e0236 */
[----:B------:R-:W-:Y:S01]  /*6640*/  SEL R25, R26, RZ, P1 ;  /* 0x000000ff1a197207 */ /* 0x000fe20000800000 */
[----:B------:R2:W-:Y:S01]  /*6650*/  LDGSTS.E [R138+0x16400], [R50.64], P0 ;  /* 0x16400000328a7fae */ /* 0x0005e20008121846 */
[----:B------:R-:W-:-:S02]  /*6660*/  ISETP.GE.AND P4, PT, R225, UR4, PT ;  /* 0x00000004e1007c0c */ /* 0x000fc4000bf86270 */
[----:B------:R-:W-:Y:S01]  /*6670*/  LOP3.LUT R224, R0, 0x4a, RZ, 0xfc, !PT ;  /* 0x0000004a00e07812 */ /* 0x000fe200078efcff */
[----:B------:R2:W-:Y:S01]  /*6680*/  LDGSTS.E [R138+0x16c00], [R54.64], P2 ;  /* 0x16c00000368a7fae */ /* 0x0005e20009121846 */
[----:B------:R-:W-:Y:S02]  /*6690*/  ISETP.NE.U32.AND P0, PT, R24, RZ, PT ;  /* 0x000000ff1800720c */ /* 0x000fe40003f05070 */
[----:B------:R-:W-:Y:S02]  /*66a0*/  ISETP.NE.U32.AND P5, PT, R25, RZ, PT ;  /* 0x000000ff1900720c */ /* 0x000fe40003fa5070 */
[----:B------:R-:W-:Y:S02]  /*66b0*/  SEL R24, RZ, 0x4, P4 ;  /* 0x00000004ff187807 */ /* 0x000fe40002000000 */
[----:B------:R-:W-:Y:S02]  /*66c0*/  ISETP.GE.AND P2, PT, R224, UR4, PT ;  /* 0x00000004e0007c0c */ /* 0x000fe4000bf46270 */
[----:B------:R-:W-:Y:S01]  /*66d0*/  LOP3.LUT R157, R0, 0x4e, RZ, 0xfc, !PT ;  /* 0x0000004e009d7812 */ /* 0x000fe200078efcff */
[----:B------:R-:W-:Y:S01]  /*66e0*/  IMAD.WIDE R58, R134, 0x4, R58 ;  /* 0x00000004863a7825 */ /* 0x000fe200078e023a */
[----:B------:R-:W-:-:S02]  /*66f0*/  SEL R24, R24, RZ, P1 ;  /* 0x000000ff18187207 */ /* 0x000fc40000800000 */
[----:B------:R-:W-:Y:S02]  /*6700*/  SEL R25, RZ, 0x4, P2 ;  /* 0x00000004ff197807 */ /* 0x000fe40001000000 */
[----:B------:R-:W-:Y:S01]  /*6710*/  ISETP.GE.AND P4, PT, R157, UR4, PT ;  /* 0x000000049d007c0c */ /* 0x000fe2000bf86270 */
[----:B------:R-:W-:Y:S01]  /*6720*/  IMAD.WIDE R62, R134, 0x4, R62 ;  /* 0x00000004863e7825 */ /* 0x000fe200078e023e */
[----:B------:R-:W-:Y:S01]  /*6730*/  LOP3.LUT R251, R0, 0x52, RZ, 0xfc, !PT ;  /* 0x0000005200fb7812 */ /* 0x000fe200078efcff */
[----:B------:R2:W-:Y:S01]  /*6740*/  LDGSTS.E [R138+0x17400], [R58.64], P3 ;  /* 0x174000003a8a7fae */ /* 0x0005e20009921846 */
[----:B------:R-:W-:Y:S02]  /*6750*/  ISETP.NE.U32.AND P2, PT, R24, RZ, PT ;  /* 0x000000ff1800720c */ /* 0x000fe40003f45070 */
[----:B------:R-:W-:Y:S01]  /*6760*/  SEL R25, R25, RZ, P1 ;  /* 0x000000ff19197207 */ /* 0x000fe20000800000 */
[----:B------:R2:W-:Y:S01]  /*6770*/  LDGSTS.E [R138+0x17c00], [R62.64], P5 ;  /* 0x17c000003e8a7fae */ /* 0x0005e2000a921846 */
[----:B------:R-:W-:-:S02]  /*6780*/  SEL R24, RZ, 0x4, P4 ;  /* 0x00000004ff187807 */ /* 0x000fc40002000000 */
[----:B------:R-:W-:Y:S02]  /*6790*/  LOP3.LUT R157, R0, 0x56, RZ, 0xfc, !PT ;  /* 0x00000056009d7812 */ /* 0x000fe400078efcff */
[----:B------:R-:W-:Y:S02]  /*67a0*/  ISETP.GE.AND P3, PT, R251, UR4, PT ;  /* 0x00000004fb007c0c */ /* 0x000fe4000bf66270 */
[----:B------:R-:W-:Y:S02]  /*67b0*/  ISETP.NE.U32.AND P4, PT, R25, RZ, PT ;  /* 0x000000ff1900720c */ /* 0x000fe40003f85070 */
[----:B------:R-:W-:Y:S02]  /*67c0*/  SEL R25, R24, RZ, P1 ;  /* 0x000000ff18197207 */ /* 0x000fe40000800000 */
[----:B------:R-:W-:Y:S02]  /*67d0*/  ISETP.GE.AND P5, PT, R157, UR4, PT ;  /* 0x000000049d007c0c */ /* 0x000fe4000bfa6270 */
[----:B------:R-:W-:Y:S01]  /*67e0*/  SEL R24, RZ, 0x4, P3 ;  /* 0x00000004ff187807 */ /* 0x000fe20001800000 */
[----:B------:R-:W-:Y:S01]  /*67f0*/  IMAD.WIDE R66, R134, 0x4, R66 ;  /* 0x0000000486427825 */ /* 0x000fe200078e0242 */
[----:B------:R-:W-:-:S02]  /*6800*/  LOP3.LUT R157, R0, 0x5a, RZ, 0xfc, !PT ;  /* 0x0000005a009d7812 */ /* 0x000fc400078efcff */
[----:B------:R-:W-:Y:S02]  /*6810*/  ISETP.NE.U32.AND P3, PT, R25, RZ, PT ;  /* 0x000000ff1900720c */ /* 0x000fe40003f65070 */
[----:B------:R-:W-:Y:S01]  /*6820*/  SEL R25, RZ, 0x4, P5 ;  /* 0x00000004ff197807 */ /* 0x000fe20002800000 */
[----:B------:R-:W-:Y:S01]  /*6830*/  IMAD.WIDE R70, R134, 0x4, R70 ;  /* 0x0000000486467825 */ /* 0x000fe200078e0246 */
[----:B------:R-:W-:Y:S01]  /*6840*/  SEL R24, R24, RZ, P1 ;  /* 0x000000ff18187207 */ /* 0x000fe20000800000 */
[----:B------:R2:W-:Y:S01]  /*6850*/  LDGSTS.E [R138+0x18400], [R66.64], P0 ;  /* 0x18400000428a7fae */ /* 0x0005e20008121846 */
[----:B------:R-:W-:Y:S01]  /*6860*/  ISETP.GE.AND P5, PT, R157, UR4, PT ;  /* 0x000000049d007c0c */ /* 0x000fe2000bfa6270 */
[----:B------:R-:W-:Y:S01]  /*6870*/  IMAD.WIDE R74, R134, 0x4, R74 ;  /* 0x00000004864a7825 */ /* 0x000fe200078e024a */
[----:B------:R-:W-:Y:S01]  /*6880*/  LOP3.LUT R157, R0, 0x5e, RZ, 0xfc, !PT ;  /* 0x0000005e009d7812 */ /* 0x000fe200078efcff */
[----:B------:R2:W-:Y:S01]  /*6890*/  LDGSTS.E [R138+0x18c00], [R70.64], P2 ;  /* 0x18c00000468a7fae */ /* 0x0005e20009121846 */
[----:B------:R-:W-:-:S02]  /*68a0*/  ISETP.NE.U32.AND P0, PT, R24, RZ, PT ;  /* 0x000000ff1800720c */ /* 0x000fc40003f05070 */
[----:B------:R-:W-:Y:S01]  /*68b0*/  SEL R25, R25, RZ, P1 ;  /* 0x000000ff19197207 */ /* 0x000fe20000800000 */
[----:B------:R-:W-:Y:S01]  /*68c0*/  IMAD.WIDE R78, R134, 0x4, R78 ;  /* 0x00000004864e7825 */ /* 0x000fe200078e024e */
[----:B------:R-:W-:Y:S01]  /*68d0*/  SEL R24, RZ, 0x4, P5 ;  /* 0x00000004ff187807 */ /* 0x000fe20002800000 */
[----:B------:R1:W-:Y:S01]  /*68e0*/  LDGSTS.E [R138+0x19400], [R74.64], P4 ;  /* 0x194000004a8a7fae */ /* 0x0003e2000a121846 */
[----:B------:R-:W-:Y:S02]  /*68f0*/  ISETP.GE.AND P5, PT, R157, UR4, PT ;  /* 0x000000049d007c0c */ /* 0x000fe4000bfa6270 */
[----:B------:R-:W-:Y:S01]  /*6900*/  LOP3.LUT R157, R0, 0x66, RZ, 0xfc, !PT ;  /* 0x00000066009d7812 */ /* 0x000fe200078efcff */
[----:B------:R-:W-:Y:S01]  /*6910*/  IMAD.WIDE R82, R134, 0x4, R82 ;  /* 0x0000000486527825 */ /* 0x000fe200078e0252 */
[----:B------:R-:W-:Y:S01]  /*6920*/  ISETP.NE.U32.AND P2, PT, R25, RZ, PT ;  /* 0x000000ff1900720c */ /* 0x000fe20003f45070 */
[----:B------:R2:W-:Y:S01]  /*6930*/  LDGSTS.E [R138+0x19c00], [R78.64], P3 ;  /* 0x19c000004e8a7fae */ /* 0x0005e20009921846 */
[----:B------:R-:W-:-:S02]  /*6940*/  SEL R25, RZ, 0x4, P5 ;  /* 0x00000004ff197807 */ /* 0x000fc40002800000 */
[----:B------:R-:W-:Y:S01]  /*6950*/  SEL R24, R24, RZ, P1 ;  /* 0x000000ff18187207 */ /* 0x000fe20000800000 */
[----:B------:R2:W-:Y:S01]  /*6960*/  LDGSTS.E [R138+0x1a400], [R82.64], P0 ;  /* 0x1a400000528a7fae */ /* 0x0005e20008121846 */
[----:B-1----:R-:W-:Y:S02]  /*6970*/  LOP3.LUT R74, R0, 0x62, RZ, 0xfc, !PT ;  /* 0x00000062004a7812 */ /* 0x002fe400078efcff */
[----:B------:R-:W-:Y:S02]  /*6980*/  ISETP.GE.AND P5, PT, R157, UR4, PT ;  /* 0x000000049d007c0c */ /* 0x000fe4000bfa6270 */
[----:B------:R-:W-:Y:S02]  /*6990*/  ISETP.GE.AND P3, PT, R74, UR4, PT ;  /* 0x000000044a007c0c */ /* 0x000fe4000bf66270 */
[----:B------:R-:W-:Y:S02]  /*69a0*/  LOP3.LUT R157, R0, 0x6a, RZ, 0xfc, !PT ;  /* 0x0000006a009d7812 */ /* 0x000fe400078efcff */
[----:B------:R-:W-:Y:S01]  /*69b0*/  SEL R25, R25, RZ, P1 ;  /* 0x000000ff19197207 */ /* 0x000fe20000800000 */
[----:B------:R-:W-:Y:S01]  /*69c0*/  IMAD.WIDE R86, R134, 0x4, R86 ;  /* 0x0000000486567825 */ /* 0x000fe200078e0256 */
[----:B------:R-:W-:-:S02]  /*69d0*/  ISETP.NE.U32.AND P4, PT, R24, RZ, PT ;  /* 0x000000ff1800720c */ /* 0x000fc40003f85070 */
[----:B------:R-:W-:Y:S02]  /*69e0*/  SEL R24, RZ, 0x4, P3 ;  /* 0x00000004ff187807 */ /* 0x000fe40001800000 */
[----:B------:R-:W-:Y:S01]  /*69f0*/  ISETP.NE.U32.AND P0, PT, R25, RZ, PT ;  /* 0x000000ff1900720c */ /* 0x000fe20003f05070 */
[----:B------:R1:W-:Y:S01]  /*6a00*/  LDGSTS.E [R138+0x1ac00], [R86.64], P2 ;  /* 0x1ac00000568a7fae */ /* 0x0003e20009121846 */
[----:B------:R-:W-:-:S03]  /*6a10*/  ISETP.GE.AND P3, PT, R157, UR4, PT ;  /* 0x000000049d007c0c */ /* 0x000fc6000bf66270 */
[----:B------:R-:W3:Y:S01]  /*6a20*/  S2R R157, SR_TID.X ;  /* 0x00000000009d7919 */ /* 0x000ee20000002100 */
[----:B------:R-:W-:Y:S02]  /*6a30*/  SEL R25, RZ, 0x4, P5 ;  /* 0x00000004ff197807 */ /* 0x000fe40002800000 */
[----:B------:R-:W-:Y:S01]  /*6a40*/  SEL R24, R24, RZ, P1 ;  /* 0x000000ff18187207 */ /* 0x000fe20000800000 */
[----:B------:R-:W-:Y:S01]  /*6a50*/  IMAD.WIDE R90, R134, 0x4, R90 ;  /* 0x00000004865a7825 */ /* 0x000fe200078e025a */
[----:B------:R-:W-:Y:S02]  /*6a60*/  SEL R25, R25, RZ, P1 ;  /* 0x000000ff19197207 */ /* 0x000fe40000800000 */
[----:B-1----:R-:W-:Y:S01]  /*6a70*/  LOP3.LUT R87, R0, 0x6e, RZ, 0xfc, !PT ;  /* 0x0000006e00577812 */ /* 0x002fe200078efcff */
[----:B------:R-:W-:Y:S01]  /*6a80*/  IMAD.WIDE R94, R134, 0x4, R94 ;  /* 0x00000004865e7825 */ /* 0x000fe200078e025e */
[----:B------:R-:W-:Y:S01]  /*6a90*/  SEL R26, RZ, 0x4, P3 ;  /* 0x00000004ff1a7807 */ /* 0x000fe20001800000 */
[----:B------:R2:W-:Y:S01]  /*6aa0*/  LDGSTS.E [R138+0x1b400], [R90.64], P4 ;  /* 0x1b4000005a8a7fae */ /* 0x0005e2000a121846 */
[----:B------:R-:W-:-:S02]  /*6ab0*/  ISETP.NE.U32.AND P2, PT, R24, RZ, PT ;  /* 0x000000ff1800720c */ /* 0x000fc40003f45070 */
[----:B------:R-:W-:Y:S01]  /*6ac0*/  ISETP.GE.AND P3, PT, R87, UR4, PT ;  /* 0x0000000457007c0c */ /* 0x000fe2000bf66270 */
[----:B------:R1:W-:Y:S01]  /*6ad0*/  LDGSTS.E [R138+0x1bc00], [R94.64], P0 ;  /* 0x1bc000005e8a7fae */ /* 0x0003e20008121846 */
[----:B------:R-:W-:Y:S02]  /*6ae0*/  ISETP.NE.U32.AND P5, PT, R25, RZ, PT ;  /* 0x000000ff1900720c */ /* 0x000fe40003fa5070 */
[----:B------:R-:W-:Y:S02]  /*6af0*/  SEL R24, R26, RZ, P1 ;  /* 0x000000ff1a187207 */ /* 0x000fe40000800000 */
[----:B------:R-:W-:Y:S01]  /*6b00*/  SEL R25, RZ, 0x4, P3 ;  /* 0x00000004ff197807 */ /* 0x000fe20001800000 */
[----:B------:R-:W-:Y:S01]  /*6b10*/  IMAD.WIDE R98, R134, 0x4, R98 ;  /* 0x0000000486627825 */ /* 0x000fe200078e0262 */
[----:B------:R-:W-:Y:S02]  /*6b20*/  ISETP.NE.U32.AND P3, PT, R24, RZ, PT ;  /* 0x000000ff1800720c */ /* 0x000fe40003f65070 */
[----:B------:R-:W-:Y:S01]  /*6b30*/  SEL R24, R25, RZ, P1 ;  /* 0x000000ff19187207 */ /* 0x000fe20000800000 */
[----:B------:R-:W-:Y:S01]  /*6b40*/  IMAD.WIDE R102, R134, 0x4, R102 ;  /* 0x0000000486667825 */ /* 0x000fe200078e0266 */
[C---:B------:R-:W-:Y:S01]  /*6b50*/  LOP3.LUT R86, R0.reuse, 0x76, RZ, 0xfc, !PT ;  /* 0x0000007600567812 */ /* 0x040fe200078efcff */
[----:B------:R2:W-:Y:S01]  /*6b60*/  LDGSTS.E [R138+0x1c400], [R98.64], P2 ;  /* 0x1c400000628a7fae */ /* 0x0005e20009121846 */
[----:B-1----:R-:W-:-:S02]  /*6b70*/  LOP3.LUT R95, R0, 0x72, RZ, 0xfc, !PT ;  /* 0x00000072005f7812 */ /* 0x002fc400078efcff */
[----:B------:R-:W-:Y:S01]  /*6b80*/  ISETP.NE.U32.AND P4, PT, R24, RZ, PT ;  /* 0x000000ff1800720c */ /* 0x000fe20003f85070 */
[----:B------:R2:W-:Y:S01]  /*6b90*/  LDGSTS.E [R138+0x1cc00], [R102.64], P5 ;  /* 0x1cc00000668a7fae */ /* 0x0005e2000a921846 */
[----:B------:R-:W-:Y:S02]  /*6ba0*/  ISETP.GE.AND P0, PT, R95, UR4, PT ;  /* 0x000000045f007c0c */ /* 0x000fe4000bf06270 */
[----:B------:R-:W-:Y:S02]  /*6bb0*/  LOP3.LUT R75, R0, 0x7a, RZ, 0xfc, !PT ;  /* 0x0000007a004b7812 */ /* 0x000fe400078efcff */
[----:B------:R-:W-:Y:S02]  /*6bc0*/  ISETP.GE.AND P2, PT, R86, UR4, PT ;  /* 0x0000000456007c0c */ /* 0x000fe4000bf46270 */
[----:B------:R-:W-:Y:S02]  /*6bd0*/  SEL R24, RZ, 0x4, P0 ;  /* 0x00000004ff187807 */ /* 0x000fe40000000000 */
[----:B------:R-:W-:-:S02]  /*6be0*/  LOP3.LUT R94, R0, 0x7e, RZ, 0xfc, !PT ;  /* 0x0000007e005e7812 */ /* 0x000fc400078efcff */
[----:B---3--:R-:W-:Y:S02]  /*6bf0*/  LOP3.LUT R33, R157, 0x7f, RZ, 0xc0, !PT ;  /* 0x0000007f9d217812 */ /* 0x008fe400078ec0ff */
[----:B------:R-:W-:Y:S02]  /*6c00*/  ISETP.GE.AND P5, PT, R75, UR4, PT ;  /* 0x000000044b007c0c */ /* 0x000fe4000bfa6270 */
[----:B------:R-:W-:Y:S02]  /*6c10*/  SEL R25, RZ, 0x4, P2 ;  /* 0x00000004ff197807 */ /* 0x000fe40001000000 */
[----:B------:R-:W-:Y:S02]  /*6c20*/  SEL R24, R24, RZ, P1 ;  /* 0x000000ff18187207 */ /* 0x000fe40000800000 */
[----:B------:R-:W-:Y:S02]  /*6c30*/  ISETP.GE.AND P2, PT, R94, UR4, PT ;  /* 0x000000045e007c0c */ /* 0x000fe4000bf46270 */
[----:B------:R-:W-:-:S02]  /*6c40*/  ISETP.GE.AND P0, PT, R33, UR4, PT ;  /* 0x0000000421007c0c */ /* 0x000fc4000bf06270 */
[----:B------:R-:W-:Y:S02]  /*6c50*/  SEL R26, RZ, 0x4, P5 ;  /* 0x00000004ff1a7807 */ /* 0x000fe40002800000 */
[----:B------:R-:W-:Y:S02]  /*6c60*/  ISETP.NE.U32.AND P5, PT, R24, RZ, PT ;  /* 0x000000ff1800720c */ /* 0x000fe40003fa5070 */
[----:B------:R-:W-:Y:S02]  /*6c70*/  SEL R24, RZ, 0x4, P2 ;  /* 0x00000004ff187807 */ /* 0x000fe40001000000 */
[----:B------:R-:W-:Y:S02]  /*6c80*/  SEL R25, R25, RZ, P1 ;  /* 0x000000ff19197207 */ /* 0x000fe40000800000 */
[----:B------:R-:W-:Y:S01]  /*6c90*/  SEL R27, RZ, 0x4, P0 ;  /* 0x00000004ff1b7807 */ /* 0x000fe20000000000 */
[----:B------:R-:W-:Y:S01]  /*6ca0*/  IMAD.WIDE R106, R134, 0x4, R106 ;  /* 0x00000004866a7825 */ /* 0x000fe200078e026a */
[----:B------:R-:W-:-:S02]  /*6cb0*/  SEL R26, R26, RZ, P1 ;  /* 0x000000ff1a1a7207 */ /* 0x000fc40000800000 */
[----:B------:R-:W-:Y:S02]  /*6cc0*/  SEL R24, R24, RZ, P1 ;  /* 0x000000ff18187207 */ /* 0x000fe40000800000 */
[----:B------:R-:W-:Y:S01]  /*6cd0*/  ISETP.NE.U32.AND P0, PT, R25, RZ, PT ;  /* 0x000000ff1900720c */ /* 0x000fe20003f05070 */
[----:B------:R2:W-:Y:S01]  /*6ce0*/  LDGSTS.E [R138+0x1d400], [R106.64], P3 ;  /* 0x1d4000006a8a7fae */ /* 0x0005e20009921846 */
[----:B------:R-:W-:Y:S02]  /*6cf0*/  SEL R27, R27, RZ, P1 ;  /* 0x000000ff1b1b7207 */ /* 0x000fe40000800000 */
[----:B------:R-:W-:Y:S02]  /*6d00*/  ISETP.NE.U32.AND P1, PT, R26, RZ, PT ;  /* 0x000000ff1a00720c */ /* 0x000fe40003f25070 */
[----:B------:R-:W-:Y:S01]  /*6d10*/  ISETP.NE.U32.AND P2, PT, R24, RZ, PT ;  /* 0x000000ff1800720c */ /* 0x000fe20003f45070 */
[----:B------:R-:W-:Y:S01]  /*6d20*/  IMAD.MOV.U32 R24, RZ, RZ, c[0x0][0x18c] ;  /* 0x00006300ff187624 */ /* 0x000fe200078e00ff */
[----:B------:R-:W-:Y:S01]  /*6d30*/  ISETP.NE.U32.AND P3, PT, R27, RZ, PT ;  /* 0x000000ff1b00720c */ /* 0x000fe20003f65070 */
[----:B------:R-:W-:-:S04]  /*6d40*/  IMAD.WIDE R110, R134, 0x4, R110 ;  /* 0x00000004866e7825 */ /* 0x000fc800078e026e */
[C---:B------:R-:W-:Y:S01]  /*6d50*/  IMAD.WIDE R114, R134.reuse, 0x4, R114 ;  /* 0x0000000486727825 */ /* 0x040fe200078e0272 */
[----:B------:R2:W-:Y:S03]  /*6d60*/  LDGSTS.E [R138+0x1dc00], [R110.64], P4 ;  /* 0x1dc000006e8a7fae */ /* 0x0005e6000a121846 */
[----:B------:R-:W-:Y:S01]  /*6d70*/  IMAD.WIDE R118, R134, 0x4, R118 ;  /* 0x0000000486767825 */ /* 0x000fe200078e0276 */
[----:B------:R2:W-:Y:S03]  /*6d80*/  LDGSTS.E [R138+0x1e400], [R114.64], P5 ;  /* 0x1e400000728a7fae */ /* 0x0005e6000a921846 */
[----:B------:R-:W-:Y:S01]  /*6d90*/  IMAD.SHL.U32 R24, R24, 0x80, RZ ;  /* 0x0000008018187824 */ /* 0x000fe200078e00ff */
[----:B------:R2:W-:Y:S01]  /*6da0*/  LDGSTS.E [R138+0x1ec00], [R118.64], P0 ;  /* 0x1ec00000768a7fae */ /* 0x0005e20008121846 */
[----:B------:R-:W-:-:S04]  /*6db0*/  IMAD.WIDE R122, R134, 0x4, R122 ;  /* 0x00000004867a7825 */ /* 0x000fc800078e027a */
[----:B------:R-:W-:Y:S01]  /*6dc0*/  IMAD.WIDE R222, R134, 0x4, R222 ;  /* 0x0000000486de7825 */ /* 0x000fe200078e02de */
[----:B------:R2:W-:Y:S03]  /*6dd0*/  LDGSTS.E [R138+0x1f400], [R122.64], P1 ;  /* 0x1f4000007a8a7fae */ /* 0x0005e60008921846 */
[C---:B------:R-:W-:Y:S01]  /*6de0*/  IMAD.WIDE R158, R24.reuse, 0x4, R158 ;  /* 0x00000004189e7825 */ /* 0x040fe200078e029e */
[----:B------:R2:W-:Y:S03]  /*6df0*/  LDGSTS.E [R138+0x1fc00], [R222.64], P2 ;  /* 0x1fc00000de8a7fae */ /* 0x0005e60009121846 */
[C---:B------:R-:W-:Y:S01]  /*6e00*/  IMAD.WIDE R166, R24.reuse, 0x4, R166 ;  /* 0x0000000418a67825 */ /* 0x040fe200078e02a6 */
[----:B------:R-:W0:Y:S03]  /*6e10*/  LDGDEPBAR ;  /* 0x00000000000079af */ /* 0x000e260000000000 */
[C---:B------:R-:W-:Y:S01]  /*6e20*/  IMAD.WIDE R174, R24.reuse, 0x4, R174 ;  /* 0x0000000418ae7825 */ /* 0x040fe200078e02ae */
[----:B------:R2:W-:Y:S03]  /*6e30*/  LDGSTS.E [R3+0x28000], [R158.64], P3 ;  /* 0x280000009e037fae */ /* 0x0005e60009921846 */
[C---:B------:R-:W-:Y:S01]  /*6e40*/  IMAD.WIDE R182, R24.reuse, 0x4, R182 ;  /* 0x0000000418b67825 */ /* 0x040fe200078e02b6 */
[----:B------:R2:W-:Y:S03]  /*6e50*/  LDGSTS.E [R3+0x29000], [R166.64], P3 ;  /* 0x29000000a6037fae */ /* 0x0005e60009921846 */
[C---:B------:R-:W-:Y:S01]  /*6e60*/  IMAD.WIDE R190, R24.reuse, 0x4, R190 ;  /* 0x0000000418be7825 */ /* 0x040fe200078e02be */
[----:B------:R2:W-:Y:S03]  /*6e70*/  LDGSTS.E [R3+0x2a000], [R174.64], P3 ;  /* 0x2a000000ae037fae */ /* 0x0005e60009921846 */
[----:B------:R-:W-:Y:S01]  /*6e80*/  IMAD.WIDE R198, R24, 0x4, R198 ;  /* 0x0000000418c67825 */ /* 0x000fe200078e02c6 */
[----:B------:R2:W-:Y:S01]  /*6e90*/  LDGSTS.E [R3+0x2b000], [R182.64], P3 ;  /* 0x2b000000b6037fae */ /* 0x0005e20009921846 */
[----:B------:R-:W-:-:S02]  /*6ea0*/  LOP3.LUT R251, R3, 0x20, RZ, 0x3c, !PT ;  /* 0x0000002003fb7812 */ /* 0x000fc400078e3cff */
[C---:B------:R-:W-:Y:S01]  /*6eb0*/  IMAD.WIDE R206, R24.reuse, 0x4, R206 ;  /* 0x0000000418ce7825 */ /* 0x040fe200078e02ce */
[----:B------:R2:W-:Y:S03]  /*6ec0*/  LDGSTS.E [R3+0x2c000], [R190.64], P3 ;  /* 0x2c000000be037fae */ /* 0x0005e60009921846 */
        /* <DEDUP_REMOVED lines=21> */
[----:B------:R-:W-:Y:S01]  /*7020*/  IMAD.MOV.U32 R131, RZ, RZ, 0x7f ;  /* 0x0000007fff837424 */ /* 0x000fe200078e00ff */
[----:B------:R1:W-:Y:S01]  /*7030*/  LDGSTS.E [R251+0x2f400], [R216.64], P3 ;  /* 0x2f400000d8fb7fae */ /* 0x0003e20009921846 */
[----:B------:R-:W-:-:S03]  /*7040*/  IMAD.WIDE R170, R24, 0x4, R170 ;  /* 0x0000000418aa7825 */ /* 0x000fc600078e02aa */
[----:B------:R2:W-:Y:S01]  /*7050*/  LDGSTS.E [R157+0x28800], [R162.64], P3 ;  /* 0x28800000a29d7fae */ /* 0x0005e20009921846 */
[C---:B------:R-:W-:Y:S01]  /*7060*/  IMAD.WIDE R178, R24.reuse, 0x4, R178 ;  /* 0x0000000418b27825 */ /* 0x040fe200078e02b2 */
[----:B------:R-:W-:Y:S02]  /*7070*/  IADD3 R131, R131, c[0x0][0x180], RZ ;  /* 0x0000600083837a10 */ /* 0x000fe40007ffe0ff */
[----:B------:R2:W-:Y:S01]  /*7080*/  LDGSTS.E [R157+0x29800], [R170.64], P3 ;  /* 0x29800000aa9d7fae */ /* 0x0005e20009921846 */
[----:B------:R-:W-:-:S03]  /*7090*/  IMAD.WIDE R186, R24, 0x4, R186 ;  /* 0x0000000418ba7825 */ /* 0x000fc600078e02ba */
[----:B-1----:R-:W1:Y:S01]  /*70a0*/  S2R R251, SR_TID.X ;  /* 0x0000000000fb7919 */ /* 0x002e620000002100 */
[----:B------:R-:W-:-:S04]  /*70b0*/  IMAD.WIDE R194, R24, 0x4, R194 ;  /* 0x0000000418c27825 */ /* 0x000fc800078e02c2 */
[C---:B------:R-:W-:Y:S01]  /*70c0*/  IMAD.WIDE R202, R24.reuse, 0x4, R202 ;  /* 0x0000000418ca7825 */ /* 0x040fe200078e02ca */
[----:B------:R2:W-:Y:S03]  /*70d0*/  LDGSTS.E [R157+0x2a800], [R178.64], P3 ;  /* 0x2a800000b29d7fae */ /* 0x0005e60009921846 */
[C---:B------:R-:W-:Y:S01]  /*70e0*/  IMAD.WIDE R210, R24.reuse, 0x4, R210 ;  /* 0x0000000418d27825 */ /* 0x040fe200078e02d2 */
[----:B------:R2:W-:Y:S01]  /*70f0*/  LDGSTS.E [R157+0x2b800], [R186.64], P3 ;  /* 0x2b800000ba9d7fae */ /* 0x0005e20009921846 */
[----:B------:R-:W-:Y:S02]  /*7100*/  ISETP.GT.AND P6, PT, R131, 0x7f, PT ;  /* 0x0000007f8300780c */ /* 0x000fe40003fc4270 */
        /* <DEDUP_REMOVED lines=17> */
[----:B------:R2:W-:Y:S04]  /*7220*/  LDGSTS.E [R252+0x2cc00], [R196.64], P3 ;  /* 0x2cc00000c4fc7fae */ /* 0x0005e80009921846 */
[----:B------:R2:W-:Y:S04]  /*7230*/  LDGSTS.E [R252+0x2dc00], [R204.64], P3 ;  /* 0x2dc00000ccfc7fae */ /* 0x0005e80009921846 */
[----:B------:R2:W-:Y:S04]  /*7240*/  LDGSTS.E [R252+0x2ec00], [R212.64], P3 ;  /* 0x2ec00000d4fc7fae */ /* 0x0005e80009921846 */
[----:B------:R2:W-:Y:S04]  /*7250*/  LDGSTS.E [R252+0x2fc00], [R220.64], P3 ;  /* 0x2fc00000dcfc7fae */ /* 0x0005e80009921846 */
[----:B------:R-:W0:Y:S01]  /*7260*/  LDGDEPBAR ;  /* 0x00000000000079af */ /* 0x000e220000000000 */
[----:B------:R-:W-:Y:S05]  /*7270*/  @P6 BRA `(.L_x_0) ;  /* 0x0000013000006947 */ /* 0x000fea0003800000 */
[----:B-12---:R-:W-:Y:S01]  /*7280*/  IMAD.SHL.U32 R165, R251, 0x80, RZ ;  /* 0x00000080fba57824 */ /* 0x006fe200078e00ff */
[----:B------:R-:W-:Y:S01]  /*7290*/  CS2R R68, SRZ ;  /* 0x0000000000447805 */ /* 0x000fe2000001ff00 */
        /* <DEDUP_REMOVED lines=15> */
[----:B------:R-:W-:Y:S01]  /*7390*/  LOP3.LUT R165, R165, 0x1000, RZ, 0xc0, !PT ;  /* 0x00001000a5a57812 */ /* 0x000fe200078ec0ff */
[----:B------:R-:W-:Y:S05]  /*73a0*/  BRA `(.L_x_1) ;  /* 0x0000501000007947 */ /* 0x000fea0003800000 */
.L_x_0:
[----:B-12---:R-:W2:Y:S01]  /*73b0*/  LDL.LU R102, [R1] ;  /* 0x0000000001667983 */ /* 0x006ea20000300800 */
[----:B------:R-:W-:Y:S01]  /*73c0*/  IMAD R28, R0, c[0x0][0x188], RZ ;  /* 0x00006200001c7a24 */ /* 0x000fe200078e02ff */
[----:B------:R-:W-:Y:S01]  /*73d0*/  SHF.R.S32.HI R26, RZ, 0x1f, R245 ;  /* 0x0000001fff1a7819 */ /* 0x000fe200000114f5 */
[----:B------:R-:W-:Y:S01]  /*73e0*/  IMAD.MOV.U32 R27, RZ, RZ, c[0x0][0x188] ;  /* 0x00006200ff1b7624 */ /* 0x000fe200078e00ff */
[----:B-----5:R-:W-:Y:S01]  /*73f0*/  SHF.R.S32.HI R25, RZ, 0x1f, R246 ;  /* 0x0000001fff197819 */ /* 0x020fe200000114f6 */
[----:B------:R-:W-:Y:S01]  /*7400*/  IMAD.SHL.U32 R58, R24, 0x8, RZ ;  /* 0x00000008183a7824 */ /* 0x000fe200078e00ff */
[----:B------:R-:W-:Y:S01]  /*7410*/  SHF.L.U64.HI R161, R245, 0x2, R26 ;  /* 0x00000002f5a17819 */ /* 0x000fe2000001021a */
[----:B------:R-:W-:Y:S01]  /*7420*/  IMAD R27, R27, 0x2, R28 ;  /* 0x000000021b1b7824 */ /* 0x000fe200078e021c */
[----:B------:R-:W-:Y:S01]  /*7430*/  SHF.L.U64.HI R246, R246, 0x2, R25 ;  /* 0x00000002f6f67819 */ /* 0x000fe20000010219 */
[----:B------:R-:W-:Y:S01]  /*7440*/  IMAD R29, R0, c[0x0][0x188], RZ ;  /* 0x00006200001d7a24 */ /* 0x000fe200078e02ff */
[----:B------:R-:W-:-:S02]  /*7450*/  SHF.R.S32.HI R26, RZ, 0x1f, R243 ;  /* 0x0000001fff1a7819 */ /* 0x000fc400000114f3 */
[----:B------:R-:W-:Y:S02]  /*7460*/  SHF.R.S32.HI R162, RZ, 0x1f, R27 ;  /* 0x0000001fffa27819 */ /* 0x000fe4000001141b */
[----:B------:R-:W-:Y:S02]  /*7470*/  SHF.R.S32.HI R25, RZ, 0x1f, R244 ;  /* 0x0000001fff197819 */ /* 0x000fe400000114f4 */
[----:B------:R-:W-:Y:S01]  /*7480*/  SHF.L.U64.HI R162, R27, 0x2, R162 ;  /* 0x000000021ba27819 */ /* 0x000fe200000102a2 */
[----:B------:R-:W-:Y:S01]  /*7490*/  IMAD.MOV.U32 R27, RZ, RZ, c[0x0][0x188] ;  /* 0x00006200ff1b7624 */ /* 0x000fe200078e00ff */
[----:B------:R-:W-:Y:S02]  /*74a0*/  SHF.R.S32.HI R57, RZ, 0x1f, R24 ;  /* 0x0000001fff397819 */ /* 0x000fe40000011418 */
[----:B------:R-:W-:Y:S01]  /*74b0*/  SHF.L.U64.HI R159, R243, 0x2, R26 ;  /* 0x00000002f39f7819 */ /* 0x000fe2000001021a */
[----:B------:R-:W-:Y:S01]  /*74c0*/  IMAD R27, R27, 0x2, R243 ;  /* 0x000000021b1b7824 */ /* 0x000fe200078e02f3 */
[----:B------:R-:W-:-:S02]  /*74d0*/  SHF.L.U64.HI R160, R244, 0x2, R25 ;  /* 0x00000002f4a07819 */ /* 0x000fc40000010219 */
[----:B------:R-:W-:Y:S02]  /*74e0*/  SHF.R.S32.HI R26, RZ, 0x1f, R237 ;  /* 0x0000001fff1a7819 */ /* 0x000fe400000114ed */
[----:B------:R-:W-:Y:S02]  /*74f0*/  SHF.R.S32.HI R158, RZ, 0x1f, R27 ;  /* 0x0000001fff9e7819 */ /* 0x000fe4000001141b */
[----:B------:R-:W-:Y:S02]  /*7500*/  SHF.R.S32.HI R152, RZ, 0x1f, R7 ;  /* 0x0000001fff987819 */ /* 0x000fe40000011407 */
[----:B------:R-:W-:Y:S01]  /*7510*/  SHF.L.U64.HI R158, R27, 0x2, R158 ;  /* 0x000000021b9e7819 */ /* 0x000fe2000001029e */
[----:B------:R-:W-:Y:S01]  /*7520*/  IMAD R27, R33, c[0x0][0x18c], RZ ;  /* 0x00006300211b7a24 */ /* 0x000fe200078e02ff */
[----:B------:R-:W-:Y:S02]  /*7530*/  SHF.L.U64.HI R56, R24, 0x3, R57 ;  /* 0x0000000318387819 */ /* 0x000fe40000010239 */
[----:B------:R-:W-:-:S02]  /*7540*/  LEA R43, P0, R237, R58, 0x2 ;  /* 0x0000003aed2b7211 */ /* 0x000fc400078010ff */
[----:B------:R-:W-:Y:S02]  /*7550*/  SHF.R.S32.HI R25, RZ, 0x1f, R27 ;  /* 0x0000001fff197819 */ /* 0x000fe4000001141b */
[----:B------:R-:W-:Y:S02]  /*7560*/  SHF.L.U64.HI R152, R7, 0x2, R152 ;  /* 0x0000000207987819 */ /* 0x000fe40000010298 */
[----:B------:R-:W-:Y:S02]  /*7570*/  LEA.HI.X R237, R237, R56, R26, 0x2, P0 ;  /* 0x00000038eded7211 */ /* 0x000fe400000f141a */
[----:B------:R-:W-:Y:S02]  /*7580*/  SHF.L.U64.HI R7, R27, 0x2, R25 ;  /* 0x000000021b077819 */ /* 0x000fe40000010219 */
[----:B------:R-:W-:Y:S02]  /*7590*/  SHF.R.S32.HI R26, RZ, 0x1f, R235 ;  /* 0x0000001fff1a7819 */ /* 0x000fe400000114eb */
[----:B------:R-:W-:-:S02]  /*75a0*/  LEA R53, P1, R235, R58, 0x2 ;  /* 0x0000003aeb357211 */ /* 0x000fc400078210ff */
[----:B------:R-:W-:Y:S02]  /*75b0*/  SHF.R.S32.HI R27, RZ, 0x1f, R236 ;  /* 0x0000001fff1b7819 */ /* 0x000fe400000114ec */
[----:B------:R-:W-:Y:S02]  /*75c0*/  SHF.R.S32.HI R25, RZ, 0x1f, R234 ;  /* 0x0000001fff197819 */ /* 0x000fe400000114ea */
[----:B------:R-:W-:Y:S02]  /*75d0*/  SHF.R.S32.HI R28, RZ, 0x1f, R233 ;  /* 0x0000001fff1c7819 */ /* 0x000fe400000114e9 */
[-C--:B------:R-:W-:Y:S02]  /*75e0*/  LEA R55, P0, R236, R58.reuse, 0x2 ;  /* 0x0000003aec377211 */ /* 0x080fe400078010ff */
[-C--:B------:R-:W-:Y:S02]  /*75f0*/  LEA R52, P2, R234, R58.reuse, 0x2 ;  /* 0x0000003aea347211 */ /* 0x080fe400078410ff */
[----:B------:R-:W-:Y:S01]  /*7600*/  LEA R50, P3, R233, R58, 0x2 ;  /* 0x0000003ae9327211 */ /* 0x000fe200078610ff */
[----:B------:R-:W-:Y:S01]  /*7610*/  IMAD R217, R75, c[0x0][0x188], RZ ;  /* 0x000062004bd97a24 */ /* 0x000fe200078e02ff */
[----:B------:R-:W-:-:S02]  /*7620*/  LEA.HI.X R235, R235, R56, R26, 0x2, P1 ;  /* 0x00000038ebeb7211 */ /* 0x000fc400008f141a */
[----:B------:R-:W-:Y:S02]  /*7630*/  LOP3.LUT R75, R0, 0x74, RZ, 0xfc, !PT ;  /* 0x00000074004b7812 */ /* 0x000fe400078efcff */
[-C--:B------:R-:W-:Y:S02]  /*7640*/  LEA.HI.X R236, R236, R56.reuse, R27, 0x2, P0 ;  /* 0x00000038ecec7211 */ /* 0x080fe400000f141b */
[-C--:B------:R-:W-:Y:S02]  /*7650*/  LEA.HI.X R26, R234, R56.reuse, R25, 0x2, P2 ;  /* 0x00000038ea1a7211 */ /* 0x080fe400010f1419 */
[----:B------:R-:W-:Y:S02]  /*7660*/  LEA.HI.X R28, R233, R56, R28, 0x2, P3 ;  /* 0x00000038e91c7211 */ /* 0x000fe400018f141c */
[----:B------:R-:W-:Y:S02]  /*7670*/  SHF.R.S32.HI R163, RZ, 0x1f, R29 ;  /* 0x0000001fffa37819 */ /* 0x000fe4000001141d */
[----:B------:R-:W-:-:S02]  /*7680*/  SHF.R.S32.HI R27, RZ, 0x1f, R232 ;  /* 0x0000001fff1b7819 */ /* 0x000fc400000114e8 */
[----:B------:R-:W-:Y:S02]  /*7690*/  SHF.R.S32.HI R32, RZ, 0x1f, R231 ;  /* 0x0000001fff207819 */ /* 0x000fe400000114e7 */
[----:B------:R-:W-:Y:S02]  /*76a0*/  SHF.R.S32.HI R25, RZ, 0x1f, R230 ;  /* 0x0000001fff197819 */ /* 0x000fe400000114e6 */
[----:B------:R-:W-:Y:S02]  /*76b0*/  SHF.R.S32.HI R35, RZ, 0x1f, R229 ;  /* 0x0000001fff237819 */ /* 0x000fe400000114e5 */
[-C--:B------:R-:W-:Y:S02]  /*76c0*/  LEA R54, P0, R232, R58.reuse, 0x2 ;  /* 0x0000003ae8367211 */ /* 0x080fe400078010ff */
[-C--:B------:R-:W-:Y:S02]  /*76d0*/  LEA R51, P1, R231, R58.reuse, 0x2 ;  /* 0x0000003ae7337211 */ /* 0x080fe400078210ff */
[----:B------:R-:W-:-:S02]  /*76e0*/  LEA R48, P2, R230, R58, 0x2 ;  /* 0x0000003ae6307211 */ /* 0x000fc400078410ff */
[----:B------:R-:W-:Y:S01]  /*76f0*/  LEA R44, P3, R229, R58, 0x2 ;  /* 0x0000003ae52c7211 */ /* 0x000fe200078610ff */
[----:B------:R-:W-:Y:S01]  /*7700*/  IMAD R214, R75, c[0x0][0x188], RZ ;  /* 0x000062004bd67a24 */ /* 0x000fe200078e02ff */
[----:B------:R-:W-:Y:S02]  /*7710*/  SHF.L.U64.HI R163, R29, 0x2, R163 ;  /* 0x000000021da37819 */ /* 0x000fe400000102a3 */
[-C--:B------:R-:W-:Y:S02]  /*7720*/  LEA.HI.X R30, R232, R56.reuse, R27, 0x2, P0 ;  /* 0x00000038e81e7211 */ /* 0x080fe400000f141b */
[-C--:B------:R-:W-:Y:S02]  /*7730*/  LEA.HI.X R32, R231, R56.reuse, R32, 0x2, P1 ;  /* 0x00000038e7207211 */ /* 0x080fe400008f1420 */
[-C--:B------:R-:W-:Y:S02]  /*7740*/  LEA.HI.X R34, R230, R56.reuse, R25, 0x2, P2 ;  /* 0x00000038e6227211 */ /* 0x080fe400010f1419 */
[----:B------:R-:W-:-:S02]  /*7750*/  LEA.HI.X R35, R229, R56, R35, 0x2, P3 ;  /* 0x00000038e5237211 */ /* 0x000fc400018f1423 */
[----:B------:R-:W-:Y:S02]  /*7760*/  LOP3.LUT R75, R0, 0x6c, RZ, 0xfc, !PT ;  /* 0x0000006c004b7812 */ /* 0x000fe400078efcff */
[----:B------:R-:W-:Y:S02]  /*7770*/  SHF.R.S32.HI R31, RZ, 0x1f, R228 ;  /* 0x0000001fff1f7819 */ /* 0x000fe400000114e4 */
[----:B------:R-:W-:Y:S02]  /*7780*/  SHF.R.S32.HI R37, RZ, 0x1f, R227 ;  /* 0x0000001fff257819 */ /* 0x000fe400000114e3 */
[----:B------:R-:W-:Y:S02]  /*7790*/  SHF.R.S32.HI R29, RZ, 0x1f, R226 ;  /* 0x0000001fff1d7819 */ /* 0x000fe400000114e2 */
[----:B------:R-:W-:Y:S02]  /*77a0*/  SHF.R.S32.HI R39, RZ, 0x1f, R151 ;  /* 0x0000001fff277819 */ /* 0x000fe40000011497 */
[----:B------:R-:W-:-:S02]  /*77b0*/  LEA R49, P0, R228, R58, 0x2 ;  /* 0x0000003ae4317211 */ /* 0x000fc400078010ff */
[-C--:B------:R-:W-:Y:S02]  /*77c0*/  LEA R45, P1, R227, R58.reuse, 0x2 ;  /* 0x0000003ae32d7211 */ /* 0x080fe400078210ff */
[-C--:B------:R-:W-:Y:S02]  /*77d0*/  LEA R25, P2, R226, R58.reuse, 0x2 ;  /* 0x0000003ae2197211 */ /* 0x080fe400078410ff */
[----:B------:R-:W-:Y:S01]  /*77e0*/  LEA R27, P3, R151, R58, 0x2 ;  /* 0x0000003a971b7211 */ /* 0x000fe200078610ff */
[----:B------:R-:W-:Y:S01]  /*77f0*/  IMAD R210, R75, c[0x0][0x188], RZ ;  /* 0x000062004bd27a24 */ /* 0x000fe200078e02ff */
[-C--:B------:R-:W-:Y:S01]  /*7800*/  LEA.HI.X R36, R228, R56.reuse, R31, 0x2, P0 ;  /* 0x00000038e4247211 */ /* 0x080fe200000f141f */
[----:B------:R-:W-:Y:S01]  /*7810*/  IMAD R205, R74, c[0x0][0x188], RZ ;  /* 0x000062004acd7a24 */ /* 0x000fe200078e02ff */
[-C--:B------:R-:W-:Y:S02]  /*7820*/  LEA.HI.X R37, R227, R56.reuse, R37, 0x2, P1 ;  /* 0x00000038e3257211 */ /* 0x080fe400008f1425 */
[----:B------:R-:W-:-:S02]  /*7830*/  LEA.HI.X R38, R226, R56, R29, 0x2, P2 ;  /* 0x00000038e2267211 */ /* 0x000fc400010f141d */
[----:B------:R-:W-:Y:S02]  /*7840*/  LEA.HI.X R39, R151, R56, R39, 0x2, P3 ;  /* 0x0000003897277211 */ /* 0x000fe400018f1427 */
[----:B------:R-:W-:Y:S02]  /*7850*/  SHF.R.S32.HI R41, RZ, 0x1f, R23 ;  /* 0x0000001fff297819 */ /* 0x000fe40000011417 */
[----:B------:R-:W-:Y:S02]  /*7860*/  SHF.R.S32.HI R59, RZ, 0x1f, R22 ;  /* 0x0000001fff3b7819 */ /* 0x000fe40000011416 */
[----:B------:R-:W-:Y:S02]  /*7870*/  SHF.R.S32.HI R46, RZ, 0x1f, R21 ;  /* 0x0000001fff2e7819 */ /* 0x000fe40000011415 */
[-C--:B------:R-:W-:Y:S02]  /*7880*/  LEA R31, P1, R23, R58.reuse, 0x2 ;  /* 0x0000003a171f7211 */ /* 0x080fe400078210ff */
[----:B------:R-:W-:-:S02]  /*7890*/  LEA R33, P2, R22, R58, 0x2 ;  /* 0x0000003a16217211 */ /* 0x000fc400078410ff */
[----:B------:R-:W-:Y:S02]  /*78a0*/  LEA R47, P3, R21, R58, 0x2 ;  /* 0x0000003a152f7211 */ /* 0x000fe400078610ff */
[C---:B------:R-:W-:Y:S02]  /*78b0*/  LOP3.LUT R75, R0.reuse, 0x64, RZ, 0xfc, !PT ;  /* 0x00000064004b7812 */ /* 0x040fe400078efcff */
[----:B------:R-:W-:Y:S02]  /*78c0*/  LOP3.LUT R74, R0, 0x5c, RZ, 0xfc, !PT ;  /* 0x0000005c004a7812 */ /* 0x000fe400078efcff */
[-C--:B------:R-:W-:Y:S01]  /*78d0*/  LEA.HI.X R41, R23, R56.reuse, R41, 0x2, P1 ;  /* 0x0000003817297211 */ /* 0x080fe200008f1429 */
[----:B------:R-:W-:Y:S01]  /*78e0*/  IMAD R206, R75, c[0x0][0x188], RZ ;  /* 0x000062004bce7a24 */ /* 0x000fe200078e02ff */
[-C--:B------:R-:W-:Y:S01]  /*78f0*/  LEA.HI.X R42, R22, R56.reuse, R59, 0x2, P2 ;  /* 0x00000038162a7211 */ /* 0x080fe200010f143b */
[----:B------:R-:W-:Y:S01]  /*7900*/  IMAD R202, R74, c[0x0][0x188], RZ ;  /* 0x000062004aca7a24 */ /* 0x000fe200078e02ff */
[----:B------:R-:W-:-:S02]  /*7910*/  LEA.HI.X R46, R21, R56, R46, 0x2, P3 ;  /* 0x00000038152e7211 */ /* 0x000fc400018f142e */
[----:B------:R-:W-:Y:S02]  /*7920*/  SHF.R.S32.HI R40, RZ, 0x1f, R139 ;  /* 0x0000001fff287819 */ /* 0x000fe4000001148b */
[-C--:B------:R-:W-:Y:S02]  /*7930*/  LEA R29, P0, R139, R58.reuse, 0x2 ;  /* 0x0000003a8b1d7211 */ /* 0x080fe400078010ff */
[----:B------:R-:W-:Y:S02]  /*7940*/  SHF.R.S32.HI R110, RZ, 0x1f, R19 ;  /* 0x0000001fff6e7819 */ /* 0x000fe40000011413 */
[----:B------:R-:W-:Y:S02]  /*7950*/  SHF.R.S32.HI R21, RZ, 0x1f, R18 ;  /* 0x0000001fff157819 */ /* 0x000fe40000011412 */
[----:B------:R-:W-:Y:S02]  /*7960*/  SHF.R.S32.HI R114, RZ, 0x1f, R17 ;  /* 0x0000001fff727819 */ /* 0x000fe40000011411 */
[----:B------:R-:W-:-:S02]  /*7970*/  LEA R111, P1, R19, R58, 0x2 ;  /* 0x0000003a136f7211 */ /* 0x000fc400078210ff */
[-C--:B------:R-:W-:Y:S02]  /*7980*/  LEA R113, P2, R18, R58.reuse, 0x2 ;  /* 0x0000003a12717211 */ /* 0x080fe400078410ff */
[----:B------:R-:W-:Y:S02]  /*7990*/  LEA R115, P3, R17, R58, 0x2 ;  /* 0x0000003a11737211 */ /* 0x000fe400078610ff */
[C---:B------:R-:W-:Y:S02]  /*79a0*/  LOP3.LUT R75, R0.reuse, 0x5e, RZ, 0xfc, !PT ;  /* 0x0000005e004b7812 */ /* 0x040fe400078efcff */
[----:B------:R-:W-:Y:S02]  /*79b0*/  LOP3.LUT R74, R0, 0x56, RZ, 0xfc, !PT ;  /* 0x00000056004a7812 */ /* 0x000fe400078efcff */
[-C--:B------:R-:W-:Y:S02]  /*79c0*/  LEA.HI.X R40, R139, R56.reuse, R40, 0x2, P0 ;  /* 0x000000388b287211 */ /* 0x080fe400000f1428 */
[----:B------:R-:W-:-:S02]  /*79d0*/  LEA.HI.X R110, R19, R56, R110, 0x2, P1 ;  /* 0x00000038136e7211 */ /* 0x000fc400008f146e */
[-C--:B------:R-:W-:Y:S02]  /*79e0*/  LEA.HI.X R112, R18, R56.reuse, R21, 0x2, P2 ;  /* 0x0000003812707211 */ /* 0x080fe400010f1415 */
[----:B------:R-:W-:Y:S01]  /*79f0*/  LEA.HI.X R114, R17, R56, R114, 0x2, P3 ;  /* 0x0000003811727211 */ /* 0x000fe200018f1472 */
[----:B------:R-:W-:Y:S01]  /*7a00*/  IMAD R203, R75, c[0x0][0x188], RZ ;  /* 0x000062004bcb7a24 */ /* 0x000fe200078e02ff */
[----:B------:R-:W-:Y:S01]  /*7a10*/  SHF.R.S32.HI R23, RZ, 0x1f, R20 ;  /* 0x0000001fff177819 */ /* 0x000fe20000011414 */
[----:B------:R-:W-:Y:S01]  /*7a20*/  IMAD R199, R74, c[0x0][0x188], RZ ;  /* 0x000062004ac77a24 */ /* 0x000fe200078e02ff */
[----:B------:R-:W-:Y:S02]  /*7a30*/  LEA R109, P0, R20, R58, 0x2 ;  /* 0x0000003a146d7211 */ /* 0x000fe400078010ff */
[----:B------:R-:W-:Y:S02]  /*7a40*/  SHF.R.S32.HI R118, RZ, 0x1f, R15 ;  /* 0x0000001fff767819 */ /* 0x000fe4000001140f */
[----:B------:R-:W-:-:S02]  /*7a50*/  SHF.R.S32.HI R17, RZ, 0x1f, R14 ;  /* 0x0000001fff117819 */ /* 0x000fc4000001140e */
[----:B------:R-:W-:Y:S02]  /*7a60*/  SHF.R.S32.HI R122, RZ, 0x1f, R13 ;  /* 0x0000001fff7a7819 */ /* 0x000fe4000001140d */
[-C--:B------:R-:W-:Y:S02]  /*7a70*/  LEA R119, P1, R15, R58.reuse, 0x2 ;  /* 0x0000003a0f777211 */ /* 0x080fe400078210ff */
[-C--:B------:R-:W-:Y:S02]  /*7a80*/  LEA R121, P2, R14, R58.reuse, 0x2 ;  /* 0x0000003a0e797211 */ /* 0x080fe400078410ff */
[----:B------:R-:W-:Y:S02]  /*7a90*/  LEA R123, P3, R13, R58, 0x2 ;  /* 0x0000003a0d7b7211 */ /* 0x000fe400078610ff */
[C---:B------:R-:W-:Y:S02]  /*7aa0*/  LOP3.LUT R75, R0.reuse, 0x5a, RZ, 0xfc, !PT ;  /* 0x0000005a004b7812 */ /* 0x040fe400078efcff */
[----:B------:R-:W-:-:S02]  /*7ab0*/  LOP3.LUT R74, R0, 0x52, RZ, 0xfc, !PT ;  /* 0x00000052004a7812 */ /* 0x000fc400078efcff */
[-C--:B------:R-:W-:Y:S02]  /*7ac0*/  LEA.HI.X R108, R20, R56.reuse, R23, 0x2, P0 ;  /* 0x00000038146c7211 */ /* 0x080fe400000f1417 */
[-C--:B------:R-:W-:Y:S02]  /*7ad0*/  LEA.HI.X R118, R15, R56.reuse, R118, 0x2, P1 ;  /* 0x000000380f767211 */ /* 0x080fe400008f1476 */
[-C--:B------:R-:W-:Y:S02]  /*7ae0*/  LEA.HI.X R120, R14, R56.reuse, R17, 0x2, P2 ;  /* 0x000000380e787211 */ /* 0x080fe400010f1411 */
[----:B------:R-:W-:Y:S02]  /*7af0*/  LEA.HI.X R122, R13, R56, R122, 0x2, P3 ;  /* 0x000000380d7a7211 */ /* 0x000fe400018f147a */
[----:B------:R-:W-:Y:S02]  /*7b00*/  SHF.R.S32.HI R19, RZ, 0x1f, R16 ;  /* 0x0000001fff137819 */ /* 0x000fe40000011410 */
[----:B------:R-:W-:-:S02]  /*7b10*/  LEA R117, P0, R16, R58, 0x2 ;  /* 0x0000003a10757211 */ /* 0x000fc400078010ff */
[----:B------:R-:W-:Y:S02]  /*7b20*/  SHF.R.S32.HI R126, RZ, 0x1f, R11 ;  /* 0x0000001fff7e7819 */ /* 0x000fe4000001140b */
[----:B------:R-:W-:Y:S02]  /*7b30*/  SHF.R.S32.HI R13, RZ, 0x1f, R10 ;  /* 0x0000001fff0d7819 */ /* 0x000fe4000001140a */
[-C--:B------:R-:W-:Y:S02]  /*7b40*/  LEA R127, P1, R11, R58.reuse, 0x2 ;  /* 0x0000003a0b7f7211 */ /* 0x080fe400078210ff */
[----:B------:R-:W-:Y:S01]  /*7b50*/  LEA R129, P2, R10, R58, 0x2 ;  /* 0x0000003a0a817211 */ /* 0x000fe200078410ff */
[----:B------:R-:W-:Y:S01]  /*7b60*/  IMAD R201, R75, c[0x0][0x188], RZ ;  /* 0x000062004bc97a24 */ /* 0x000fe200078e02ff */
[----:B------:R-:W-:Y:S01]  /*7b70*/  SHF.R.S32.HI R142, RZ, 0x1f, R131 ;  /* 0x0000001fff8e7819 */ /* 0x000fe20000011483 */
[----:B------:R-:W-:Y:S01]  /*7b80*/  IMAD R197, R74, c[0x0][0x188], RZ ;  /* 0x000062004ac57a24 */ /* 0x000fe200078e02ff */
[----:B------:R-:W-:-:S02]  /*7b90*/  LOP3.LUT R75, R0, 0x54, RZ, 0xfc, !PT ;  /* 0x00000054004b7812 */ /* 0x000fc400078efcff */
[----:B------:R-:W-:Y:S02]  /*7ba0*/  LOP3.LUT R74, R0, 0x4c, RZ, 0xfc, !PT ;  /* 0x0000004c004a7812 */ /* 0x000fe400078efcff */
        /* <DEDUP_REMOVED lines=8> */
[-C--:B------:R-:W-:Y:S02]  /*7c30*/  LEA R137, P2, R5, R58.reuse, 0x2 ;  /* 0x0000003a05897211 */ /* 0x080fe400078410ff */
[----:B------:R-:W-:Y:S01]  /*7c40*/  LEA.HI R142, R142, R131, RZ, 0x7 ;  /* 0x000000838e8e7211 */ /* 0x000fe200078f38ff */
[----:B------:R-:W-:Y:S01]  /*7c50*/  IMAD R198, R75, c[0x0][0x188], RZ ;  /* 0x000062004bc67a24 */ /* 0x000fe200078e02ff */
[----:B------:R-:W-:Y:S01]  /*7c60*/  SHF.R.S32.HI R130, RZ, 0x1f, R9 ;  /* 0x0000001fff827819 */ /* 0x000fe20000011409 */
[----:B------:R-:W-:Y:S01]  /*7c70*/  IMAD R194, R74, c[0x0][0x188], RZ ;  /* 0x000062004ac27a24 */ /* 0x000fe200078e02ff */
[----:B------:R-:W-:-:S02]  /*7c80*/  LEA R131, P3, R9, R58, 0x2 ;  /* 0x0000003a09837211 */ /* 0x000fc400078610ff */
[-C--:B------:R-:W-:Y:S02]  /*7c90*/  LEA.HI.X R124, R12, R56.reuse, R15, 0x2, P0 ;  /* 0x000000380c7c7211 */ /* 0x080fe400000f140f */
[-C--:B------:R-:W-:Y:S02]  /*7ca0*/  LEA.HI.X R6, R6, R56.reuse, R13, 0x2, P1 ;  /* 0x0000003806067211 */ /* 0x080fe400008f140d */
[----:B------:R-:W-:Y:S02]  /*7cb0*/  LEA.HI.X R5, R5, R56, R11, 0x2, P2 ;  /* 0x0000003805057211 */ /* 0x000fe400010f140b */
[C---:B------:R-:W-:Y:S02]  /*7cc0*/  LOP3.LUT R75, R0.reuse, 0x4e, RZ, 0xfc, !PT ;  /* 0x0000004e004b7812 */ /* 0x040fe400078efcff */
[----:B------:R-:W-:Y:S02]  /*7cd0*/  LOP3.LUT R74, R0, 0x44, RZ, 0xfc, !PT ;  /* 0x00000044004a7812 */ /* 0x000fe400078efcff */
[----:B------:R-:W-:-:S02]  /*7ce0*/  SHF.R.S32.HI R15, RZ, 0x1f, R8 ;  /* 0x0000001fff0f7819 */ /* 0x000fc40000011408 */
[----:B------:R-:W-:Y:S02]  /*7cf0*/  LEA R133, P0, R8, R58, 0x2 ;  /* 0x0000003a08857211 */ /* 0x000fe400078010ff */
[----:B------:R-:W-:Y:S02]  /*7d00*/  IADD3 R43, P1, R43, c[0x0][0x168], RZ ;  /* 0x00005a002b2b7a10 */ /* 0x000fe40007f3e0ff */
[----:B------:R-:W-:Y:S02]  /*7d10*/  IADD3 R12, P2, R55, c[0x0][0x168], RZ ;  /* 0x00005a00370c7a10 */ /* 0x000fe40007f5e0ff */
[-C--:B------:R-:W-:Y:S02]  /*7d20*/  LEA.HI.X R130, R9, R56.reuse, R130, 0x2, P3 ;  /* 0x0000003809827211 */ /* 0x080fe400018f1482 */
[----:B------:R-:W-:Y:S01]  /*7d30*/  LOP3.LUT R9, R251, 0x7, RZ, 0xc0, !PT ;  /* 0x00000007fb097812 */ /* 0x000fe200078ec0ff */
[----:B------:R-:W-:Y:S01]  /*7d40*/  IMAD R215, R86, c[0x0][0x188], RZ ;  /* 0x0000620056d77a24 */ /* 0x000fe200078e02ff */
[----:B------:R-:W-:Y:S01]  /*7d50*/  LEA.HI.X R132, R8, R56, R15, 0x2, P0 ;  /* 0x0000003808847211 */ /* 0x000fe200000f140f */
[----:B------:R-:W-:Y:S01]  /*7d60*/  IMAD R195, R75, c[0x0][0x188], RZ ;  /* 0x000062004bc37a24 */ /* 0x000fe200078e02ff */
[----:B------:R-:W-:Y:S01]  /*7d70*/  IADD3.X R20, R237, c[0x0][0x16c], RZ, P1, !PT ;  /* 0x00005b00ed147a10 */ /* 0x000fe20000ffe4ff */
[----:B------:R-:W-:Y:S01]  /*7d80*/  IMAD R190, R74, c[0x0][0x188], RZ ;  /* 0x000062004abe7a24 */ /* 0x000fe200078e02ff */
[----:B------:R-:W-:-:S02]  /*7d90*/  IADD3.X R22, R236, c[0x0][0x16c], RZ, P2, !PT ;  /* 0x00005b00ec167a10 */ /* 0x000fc400017fe4ff */
[C---:B------:R-:W-:Y:S02]  /*7da0*/  LOP3.LUT R86, R0.reuse, 0x70, RZ, 0xfc, !PT ;  /* 0x0000007000567812 */ /* 0x040fe400078efcff */
[C---:B------:R-:W-:Y:S02]  /*7db0*/  LOP3.LUT R75, R0.reuse, 0x48, RZ, 0xfc, !PT ;  /* 0x00000048004b7812 */ /* 0x040fe400078efcff */
[----:B------:R-:W-:Y:S02]  /*7dc0*/  LOP3.LUT R74, R0, 0x3c, RZ, 0xfc, !PT ;  /* 0x0000003c004a7812 */ /* 0x000fe400078efcff */
[----:B------:R-:W-:Y:S02]  /*7dd0*/  IADD3 R13, P4, R53, c[0x0][0x168], RZ ;  /* 0x00005a00350d7a10 */ /* 0x000fe40007f9e0ff */
[----:B------:R-:W-:Y:S02]  /*7de0*/  IADD3 R14, P5, R52, c[0x0][0x168], RZ ;  /* 0x00005a00340e7a10 */ /* 0x000fe40007fbe0ff */
[----:B------:R-:W-:-:S02]  /*7df0*/  IADD3 R15, P3, R50, c[0x0][0x168], RZ ;  /* 0x00005a00320f7a10 */ /* 0x000fc40007f7e0ff */
[----:B------:R-:W-:Y:S02]  /*7e00*/  IADD3 R16, P1, R54, c[0x0][0x168], RZ ;  /* 0x00005a0036107a10 */ /* 0x000fe40007f3e0ff */
[----:B------:R-:W-:Y:S01]  /*7e10*/  IADD3 R18, P2, R51, c[0x0][0x168], RZ ;  /* 0x00005a0033127a10 */ /* 0x000fe20007f5e0ff */
[----:B------:R-:W-:Y:S01]  /*7e20*/  IMAD R10, R9, 0x210, RZ ;  /* 0x00000210090a7824 */ /* 0x000fe200078e02ff */
[C---:B------:R-:W-:Y:S01]  /*7e30*/  SHF.L.U64.HI R8, R24.reuse, 0x2, R57 ;  /* 0x0000000218087819 */ /* 0x040fe20000010239 */
[----:B------:R-:W-:Y:S01]  /*7e40*/  IMAD.SHL.U32 R9, R24, 0x4, RZ ;  /* 0x0000000418097824 */ /* 0x000fe200078e00ff */
[----:B------:R-:W-:Y:S01]  /*7e50*/  IADD3.X R24, R235, c[0x0][0x16c], RZ, P4, !PT ;  /* 0x00005b00eb187a10 */ /* 0x000fe200027fe4ff */
[----:B------:R-:W-:Y:S01]  /*7e60*/  IMAD R212, R86, c[0x0][0x188], RZ ;  /* 0x0000620056d47a24 */ /* 0x000fe200078e02ff */
[----:B------:R-:W-:Y:S01]  /*7e70*/  IADD3.X R26, R26, c[0x0][0x16c], RZ, P5, !PT ;  /* 0x00005b001a1a7a10 */ /* 0x000fe20002ffe4ff */
[----:B------:R-:W-:Y:S01]  /*7e80*/  IMAD R192, R75, c[0x0][0x188], RZ ;  /* 0x000062004bc07a24 */ /* 0x000fe200078e02ff */
[----:B------:R-:W-:Y:S01]  /*7e90*/  IADD3.X R28, R28, c[0x0][0x16c], RZ, P3, !PT ;  /* 0x00005b001c1c7a10 */ /* 0x000fe20001ffe4ff */
[----:B------:R-:W-:Y:S01]  /*7ea0*/  IMAD R186, R74, c[0x0][0x188], RZ ;  /* 0x000062004aba7a24 */ /* 0x000fe200078e02ff */
[----:B------:R-:W-:-:S02]  /*7eb0*/  IADD3.X R30, R30, c[0x0][0x16c], RZ, P1, !PT ;  /* 0x00005b001e1e7a10 */ /* 0x000fc40000ffe4ff */
[----:B------:R-:W-:Y:S02]  /*7ec0*/  IADD3.X R32, R32, c[0x0][0x16c], RZ, P2, !PT ;  /* 0x00005b0020207a10 */ /* 0x000fe400017fe4ff */
[----:B------:R-:W-:Y:S02]  /*7ed0*/  IADD3 R17, P4, R48, c[0x0][0x168], RZ ;  /* 0x00005a0030117a10 */ /* 0x000fe40007f9e0ff */
[----:B------:R-:W-:Y:S02]  /*7ee0*/  IADD3 R19, P5, R44, c[0x0][0x168], RZ ;  /* 0x00005a002c137a10 */ /* 0x000fe40007fbe0ff */
[----:B------:R-:W-:Y:S02]  /*7ef0*/  IADD3 R21, P3, R49, c[0x0][0x168], RZ ;  /* 0x00005a0031157a10 */ /* 0x000fe40007f7e0ff */
[----:B------:R-:W-:Y:S02]  /*7f00*/  IADD3 R23, P1, R45, c[0x0][0x168], RZ ;  /* 0x00005a002d177a10 */ /* 0x000fe40007f3e0ff */
[----:B------:R-:W-:-:S02]  /*7f10*/  IADD3 R25, P2, R25, c[0x0][0x168], RZ ;  /* 0x00005a0019197a10 */ /* 0x000fc40007f5e0ff */
[C---:B------:R-:W-:Y:S02]  /*7f20*/  LOP3.LUT R86, R0.reuse, 0x66, RZ, 0xfc, !PT ;  /* 0x0000006600567812 */ /* 0x040fe400078efcff */
[C---:B------:R-:W-:Y:S02]  /*7f30*/  LOP3.LUT R75, R0.reuse, 0x40, RZ, 0xfc, !PT ;  /* 0x00000040004b7812 */ /* 0x040fe400078efcff */
[----:B------:R-:W-:Y:S02]  /*7f40*/  LOP3.LUT R74, R0, 0x34, RZ, 0xfc, !PT ;  /* 0x00000034004a7812 */ /* 0x000fe400078efcff */
[----:B------:R-:W-:Y:S02]  /*7f50*/  IADD3.X R34, R34, c[0x0][0x16c], RZ, P4, !PT ;  /* 0x00005b0022227a10 */ /* 0x000fe400027fe4ff */
[----:B------:R-:W-:Y:S02]  /*7f60*/  IADD3.X R35, R35, c[0x0][0x16c], RZ, P5, !PT ;  /* 0x00005b0023237a10 */ /* 0x000fe40002ffe4ff */
[----:B------:R-:W-:-:S02]  /*7f70*/  IADD3.X R36, R36, c[0x0][0x16c], RZ, P3, !PT ;  /* 0x00005b0024247a10 */ /* 0x000fc40001ffe4ff */
[----:B------:R-:W-:Y:S02]  /*7f80*/  IADD3.X R37, R37, c[0x0][0x16c], RZ, P1, !PT ;  /* 0x00005b0025257a10 */ /* 0x000fe40000ffe4ff */
[----:B------:R-:W-:Y:S01]  /*7f90*/  IADD3.X R38, R38, c[0x0][0x16c], RZ, P2, !PT ;  /* 0x00005b0026267a10 */ /* 0x000fe200017fe4ff */
[----:B------:R-:W-:Y:S01]  /*7fa0*/  IMAD R207, R86, c[0x0][0x188], RZ ;  /* 0x0000620056cf7a24 */ /* 0x000fe200078e02ff */
[----:B------:R-:W-:Y:S01]  /*7fb0*/  IADD3 R27, P4, R27, c[0x0][0x168], RZ ;  /* 0x00005a001b1b7a10 */ /* 0x000fe20007f9e0ff */
[----:B------:R-:W-:Y:S01]  /*7fc0*/  IMAD R188, R75, c[0x0][0x188], RZ ;  /* 0x000062004bbc7a24 */ /* 0x000fe200078e02ff */
[----:B------:R-:W-:Y:S01]  /*7fd0*/  IADD3 R29, P5, R29, c[0x0][0x168], RZ ;  /* 0x00005a001d1d7a10 */ /* 0x000fe20007fbe0ff */
[----:B------:R-:W-:Y:S01]  /*7fe0*/  IMAD R182, R74, c[0x0][0x188], RZ ;  /* 0x000062004ab67a24 */ /* 0x000fe200078e02ff */
[----:B------:R-:W-:Y:S02]  /*7ff0*/  IADD3 R31, P3, R31, c[0x0][0x168], RZ ;  /* 0x00005a001f1f7a10 */ /* 0x000fe40007f7e0ff */
[----:B------:R-:W-:-:S02]  /*8000*/  IADD3 R33, P1, R33, c[0x0][0x168], RZ ;  /* 0x00005a0021217a10 */ /* 0x000fc40007f3e0ff */
[----:B------:R-:W-:Y:S02]  /*8010*/  IADD3 R47, P2, R47, c[0x0][0x168], RZ ;  /* 0x00005a002f2f7a10 */ /* 0x000fe40007f5e0ff */
[C---:B------:R-:W-:Y:S02]  /*8020*/  LOP3.LUT R86, R0.reuse, 0x60, RZ, 0xfc, !PT ;  /* 0x0000006000567812 */ /* 0x040fe400078efcff */
[C---:B------:R-:W-:Y:S02]  /*8030*/  LOP3.LUT R75, R0.reuse, 0x38, RZ, 0xfc, !PT ;  /* 0x00000038004b7812 */ /* 0x040fe400078efcff */
[----:B------:R-:W-:Y:S02]  /*8040*/  LOP3.LUT R74, R0, 0x2c, RZ, 0xfc, !PT ;  /* 0x0000002c004a7812 */ /* 0x000fe400078efcff */
[----:B------:R-:W-:Y:S02]  /*8050*/  IADD3.X R39, R39, c[0x0][0x16c], RZ, P4, !PT ;  /* 0x00005b0027277a10 */ /* 0x000fe400027fe4ff */
[----:B------:R-:W-:-:S02]  /*8060*/  IADD3.X R40, R40, c[0x0][0x16c], RZ, P5, !PT ;  /* 0x00005b0028287a10 */ /* 0x000fc40002ffe4ff */
[----:B------:R-:W-:Y:S02]  /*8070*/  IADD3.X R41, R41, c[0x0][0x16c], RZ, P3, !PT ;  /* 0x00005b0029297a10 */ /* 0x000fe40001ffe4ff */
[----:B------:R-:W-:Y:S02]  /*8080*/  IADD3.X R42, R42, c[0x0][0x16c], RZ, P1, !PT ;  /* 0x00005b002a2a7a10 */ /* 0x000fe40000ffe4ff */
[----:B------:R-:W-:Y:S01]  /*8090*/  IADD3.X R46, R46, c[0x0][0x16c], RZ, P2, !PT ;  /* 0x00005b002e2e7a10 */ /* 0x000fe200017fe4ff */
[C---:B------:R-:W-:Y:S01]  /*80a0*/  IMAD.SHL.U32 R141, R251.reuse, 0x2, RZ ;  /* 0x00000002fb8d7824 */ /* 0x040fe200078e00ff */
[C---:B------:R-:W-:Y:S01]  /*80b0*/  LOP3.LUT R143, R251.reuse, 0x3, RZ, 0xc0, !PT ;  /* 0x00000003fb8f7812 */ /* 0x040fe200078ec0ff */
[----:B------:R-:W-:Y:S01]  /*80c0*/  IMAD.SHL.U32 R165, R251, 0x80, RZ ;  /* 0x00000080fba57824 */ /* 0x000fe200078e00ff */
[----:B------:R-:W-:Y:S02]  /*80d0*/  IADD3 R109, P4, R109, c[0x0][0x168], RZ ;  /* 0x00005a006d6d7a10 */ /* 0x000fe40007f9e0ff */
[----:B------:R-:W-:-:S02]  /*80e0*/  IADD3 R111, P5, R111, c[0x0][0x168], RZ ;  /* 0x00005a006f6f7a10 */ /* 0x000fc40007fbe0ff */
[----:B------:R-:W-:Y:S02]  /*80f0*/  IADD3 R113, P3, R113, c[0x0][0x168], RZ ;  /* 0x00005a0071717a10 */ /* 0x000fe40007f7e0ff */
[----:B------:R-:W-:Y:S02]  /*8100*/  IADD3 R115, P1, R115, c[0x0][0x168], RZ ;  /* 0x00005a0073737a10 */ /* 0x000fe40007f3e0ff */
[----:B------:R-:W-:Y:S01]  /*8110*/  IADD3 R117, P2, R117, c[0x0][0x168], RZ ;  /* 0x00005a0075757a10 */ /* 0x000fe20007f5e0ff */
[----:B------:R-:W-:Y:S01]  /*8120*/  IMAD R219, R94, c[0x0][0x188], RZ ;  /* 0x000062005edb7a24 */ /* 0x000fe200078e02ff */
[----:B------:R-:W-:Y:S01]  /*8130*/  LOP3.LUT R94, R0, 0x78, RZ, 0xfc, !PT ;  /* 0x00000078005e7812 */ /* 0x000fe200078efcff */
[----:B------:R-:W-:Y:S01]  /*8140*/  IMAD R204, R86, c[0x0][0x188], RZ ;  /* 0x0000620056cc7a24 */ /* 0x000fe200078e02ff */
[C---:B------:R-:W-:Y:S01]  /*8150*/  LOP3.LUT R86, R0.reuse, 0x58, RZ, 0xfc, !PT ;  /* 0x0000005800567812 */ /* 0x040fe200078efcff */
[----:B------:R-:W-:Y:S01]  /*8160*/  IMAD R184, R75, c[0x0][0x188], RZ ;  /* 0x000062004bb87a24 */ /* 0x000fe200078e02ff */
[----:B------:R-:W-:Y:S01]  /*8170*/  LOP3.LUT R75, R0, 0x30, RZ, 0xfc, !PT ;  /* 0x00000030004b7812 */ /* 0x000fe200078efcff */
[----:B------:R-:W-:Y:S01]  /*8180*/  IMAD R178, R74, c[0x0][0x188], RZ ;  /* 0x000062004ab27a24 */ /* 0x000fe200078e02ff */
[----:B------:R-:W-:Y:S01]  /*8190*/  LOP3.LUT R74, R0, 0x24, RZ, 0xfc, !PT ;  /* 0x00000024004a7812 */ /* 0x000fe200078efcff */
[----:B------:R-:W-:Y:S01]  /*81a0*/  IMAD R175, R72, c[0x0][0x188], RZ ;  /* 0x0000620048af7a24 */ /* 0x000fe200078e02ff */
[----:B------:R-:W-:Y:S01]  /*81b0*/  LOP3.LUT R72, R0, 0x20, RZ, 0xfc, !PT ;  /* 0x0000002000487812 */ /* 0x000fe200078efcff */
[----:B------:R-:W-:Y:S01]  /*81c0*/  IMAD R143, R143, 0x220, RZ ;  /* 0x000002208f8f7824 */ /* 0x000fe200078e02ff */
[----:B------:R-:W-:-:S02]  /*81d0*/  IADD3.X R108, R108, c[0x0][0x16c], RZ, P4, !PT ;  /* 0x00005b006c6c7a10 */ /* 0x000fc400027fe4ff */
[----:B------:R-:W-:Y:S02]  /*81e0*/  IADD3.X R110, R110, c[0x0][0x16c], RZ, P5, !PT ;  /* 0x00005b006e6e7a10 */ /* 0x000fe40002ffe4ff */
[----:B------:R-:W-:Y:S02]  /*81f0*/  IADD3.X R112, R112, c[0x0][0x16c], RZ, P3, !PT ;  /* 0x00005b0070707a10 */ /* 0x000fe40001ffe4ff */
[----:B------:R-:W-:Y:S02]  /*8200*/  IADD3.X R114, R114, c[0x0][0x16c], RZ, P1, !PT ;  /* 0x00005b0072727a10 */ /* 0x000fe40000ffe4ff */
[----:B------:R-:W-:Y:S02]  /*8210*/  IADD3.X R116, R116, c[0x0][0x16c], RZ, P2, !PT ;  /* 0x00005b0074747a10 */ /* 0x000fe400017fe4ff */
[----:B--2---:R-:W-:Y:S02]  /*8220*/  LEA R140, P0, R134, R102, 0x3 ;  /* 0x00000066868c7211 */ /* 0x004fe400078018ff */
[----:B------:R-:W-:-:S02]  /*8230*/  SHF.R.S32.HI R151, RZ, 0x1f, R134 ;  /* 0x0000001fff977819 */ /* 0x000fc40000011486 */
[----:B------:R-:W-:Y:S02]  /*8240*/  IADD3 R119, P4, R119, c[0x0][0x168], RZ ;  /* 0x00005a0077777a10 */ /* 0x000fe40007f9e0ff */
[----:B------:R-:W-:Y:S02]  /*8250*/  IADD3 R121, P5, R121, c[0x0][0x168], RZ ;  /* 0x00005a0079797a10 */ /* 0x000fe40007fbe0ff */
[----:B------:R-:W-:Y:S02]  /*8260*/  IADD3 R123, P3, R123, c[0x0][0x168], RZ ;  /* 0x00005a007b7b7a10 */ /* 0x000fe40007f7e0ff */
[----:B------:R-:W-:Y:S02]  /*8270*/  IADD3 R125, P1, R125, c[0x0][0x168], RZ ;  /* 0x00005a007d7d7a10 */ /* 0x000fe40007f3e0ff */
[----:B------:R-:W-:Y:S02]  /*8280*/  IADD3 R127, P2, R127, c[0x0][0x168], RZ ;  /* 0x00005a007f7f7a10 */ /* 0x000fe40007f5e0ff */
[----:B------:R-:W-:-:S02]  /*8290*/  LOP3.LUT R141, R10, 0x30, R141, 0x78, !PT ;  /* 0x000000300a8d7812 */ /* 0x000fc400078e788d */
[----:B------:R-:W-:Y:S01]  /*82a0*/  LOP3.LUT R165, R165, 0x1000, RZ, 0xc0, !PT ;  /* 0x00001000a5a57812 */ /* 0x000fe200078ec0ff */
[----:B------:R-:W-:Y:S01]  /*82b0*/  IMAD R216, R94, c[0x0][0x188], RZ ;  /* 0x000062005ed87a24 */ /* 0x000fe200078e02ff */
[C---:B------:R-:W-:Y:S01]  /*82c0*/  LOP3.LUT R102, R0.reuse, 0x7c, RZ, 0xfc, !PT ;  /* 0x0000007c00667812 */ /* 0x040fe200078efcff */
        /* <DEDUP_REMOVED lines=9> */
[----:B------:R-:W-:-:S02]  /*8360*/  LOP3.LUT R74, R0, 0x1c, RZ, 0xfc, !PT ;  /* 0x0000001c004a7812 */ /* 0x000fc400078efcff */
[----:B------:R-:W-:Y:S02]  /*8370*/  LOP3.LUT R72, R0, 0x18, RZ, 0xfc, !PT ;  /* 0x0000001800487812 */ /* 0x000fe400078efcff */
[----:B------:R-:W-:Y:S02]  /*8380*/  LEA.HI.X R139, R134, R246, R151, 0x3, P0 ;  /* 0x000000f6868b7211 */ /* 0x000fe400000f1c97 */
[----:B------:R-:W-:Y:S02]  /*8390*/  IADD3.X R118, R118, c[0x0][0x16c], RZ, P4, !PT ;  /* 0x00005b0076767a10 */ /* 0x000fe400027fe4ff */
[----:B------:R-:W-:Y:S02]  /*83a0*/  IADD3.X R120, R120, c[0x0][0x16c], RZ, P5, !PT ;  /* 0x00005b0078787a10 */ /* 0x000fe40002ffe4ff */
[----:B------:R-:W-:Y:S02]  /*83b0*/  IADD3.X R122, R122, c[0x0][0x16c], RZ, P3, !PT ;  /* 0x00005b007a7a7a10 */ /* 0x000fe40001ffe4ff */
[----:B------:R-:W-:-:S02]  /*83c0*/  IADD3.X R124, R124, c[0x0][0x16c], RZ, P1, !PT ;  /* 0x00005b007c7c7a10 */ /* 0x000fc40000ffe4ff */
[----:B------:R-:W-:Y:S02]  /*83d0*/  IADD3.X R126, R126, c[0x0][0x16c], RZ, P2, !PT ;  /* 0x00005b007e7e7a10 */ /* 0x000fe400017fe4ff */
[----:B------:R-:W-:Y:S02]  /*83e0*/  SHF.R.S32.HI R157, RZ, 0x1f, R242 ;  /* 0x0000001fff9d7819 */ /* 0x000fe400000114f2 */
[----:B------:R-:W-:Y:S02]  /*83f0*/  SHF.R.S32.HI R156, RZ, 0x1f, R241 ;  /* 0x0000001fff9c7819 */ /* 0x000fe400000114f1 */
[----:B------:R-:W-:Y:S02]  /*8400*/  SHF.R.S32.HI R155, RZ, 0x1f, R240 ;  /* 0x0000001fff9b7819 */ /* 0x000fe400000114f0 */
[----:B------:R-:W-:Y:S02]  /*8410*/  SHF.R.S32.HI R154, RZ, 0x1f, R239 ;  /* 0x0000001fff9a7819 */ /* 0x000fe400000114ef */
[----:B------:R-:W-:-:S02]  /*8420*/  SHF.R.S32.HI R153, RZ, 0x1f, R238 ;  /* 0x0000001fff997819 */ /* 0x000fc400000114ee */
[----:B------:R-:W-:Y:S02]  /*8430*/  IADD3 R140, P0, R140, c[0x0][0x160], RZ ;  /* 0x000058008c8c7a10 */ /* 0x000fe40007f1e0ff */
[----:B------:R-:W-:Y:S02]  /*8440*/  SHF.R.S32.HI R142, RZ, 0x7, R142 ;  /* 0x00000007ff8e7819 */ /* 0x000fe4000001148e */
[----:B------:R-:W-:Y:S02]  /*8450*/  IADD3 R129, P4, R129, c[0x0][0x168], RZ ;  /* 0x00005a0081817a10 */ /* 0x000fe40007f9e0ff */
[----:B------:R-:W-:Y:S02]  /*8460*/  IADD3 R131, P5, R131, c[0x0][0x168], RZ ;  /* 0x00005a0083837a10 */ /* 0x000fe40007fbe0ff */
[----:B------:R-:W-:Y:S02]  /*8470*/  IADD3 R133, P3, R133, c[0x0][0x168], RZ ;  /* 0x00005a0085857a10 */ /* 0x000fe40007f7e0ff */
[----:B------:R-:W-:-:S02]  /*8480*/  IADD3 R135, P1, R135, c[0x0][0x168], RZ ;  /* 0x00005a0087877a10 */ /* 0x000fc40007f3e0ff */
[----:B------:R-:W-:Y:S02]  /*8490*/  IADD3 R137, P2, R137, c[0x0][0x168], RZ ;  /* 0x00005a0089897a10 */ /* 0x000fe40007f5e0ff */
[----:B------:R-:W-:Y:S02]  /*84a0*/  LOP3.LUT R143, R143, 0xdc, R251, 0x78, !PT ;  /* 0x000000dc8f8f7812 */ /* 0x000fe400078e78fb */
[----:B------:R-:W-:Y:S01]  /*84b0*/  LOP3.LUT R141, R141, R165, RZ, 0xfc, !PT ;  /* 0x000000a58d8d7212 */ /* 0x000fe200078efcff */
[----:B------:R-:W-:Y:S01]  /*84c0*/  IMAD R189, R136, c[0x0][0x188], RZ ;  /* 0x0000620088bd7a24 */ /* 0x000fe200078e02ff */
[----:B------:R-:W-:Y:S01]  /*84d0*/  SHF.L.U64.HI R151, R134, 0x2, R151 ;  /* 0x0000000286977819 */ /* 0x000fe20000010297 */
        /* <DEDUP_REMOVED lines=11> */
[----:B------:R-:W-:Y:S01]  /*8590*/  CS2R R68, SRZ ;  /* 0x0000000000447805 */ /* 0x000fe2000001ff00 */
        /* <DEDUP_REMOVED lines=13> */
[----:B------:R-:W-:Y:S01]  /*8670*/  IADD3.X R128, R128, c[0x0][0x16c], RZ, P4, !PT ;  /* 0x00005b0080807a10 */ /* 0x000fe200027fe4ff */
        /* <DEDUP_REMOVED lines=11> */
[----:B------:R-:W-:Y:S01]  /*8730*/  CS2R R98, SRZ ;  /* 0x0000000000627805 */ /* 0x000fe2000001ff00 */
[----:B------:R-:W-:Y:S01]  /*8740*/  IMAD.MOV.U32 R11, RZ, RZ, 0x1 ;  /* 0x00000001ff0b7424 */ /* 0x000fe200078e00ff */
[----:B------:R-:W-:Y:S01]  /*8750*/  CS2R R88, SRZ ;  /* 0x0000000000587805 */ /* 0x000fe2000001ff00 */
[----:B------:R-:W-:Y:S01]  /*8760*/  IMAD.MOV.U32 R10, RZ, RZ, -0x1 ;  /* 0xffffffffff0a7424 */ /* 0x000fe200078e00ff */
[----:B------:R-:W-:Y:S01]  /*8770*/  CS2R R90, SRZ ;  /* 0x00000000005a7805 */ /* 0x000fe2000001ff00 */
[----:B------:R-:W-:Y:S01]  /*8780*/  CS2R R80, SRZ ;  /* 0x0000000000507805 */ /* 0x000fe2000001ff00 */
[----:B------:R-:W-:Y:S01]  /*8790*/  CS2R R82, SRZ ;  /* 0x0000000000527805 */ /* 0x000fe2000001ff00 */
[----:B------:R-:W-:Y:S01]  /*87a0*/  CS2R R60, SRZ ;  /* 0x00000000003c7805 */ /* 0x000fe2000001ff00 */
[----:B------:R-:W-:Y:S01]  /*87b0*/  CS2R R62, SRZ ;  /* 0x00000000003e7805 */ /* 0x000fe2000001ff00 */
[----:B------:R-:W-:Y:S01]  /*87c0*/  CS2R R52, SRZ ;  /* 0x0000000000347805 */ /* 0x000fe2000001ff00 */
[----:B------:R-:W-:Y:S01]  /*87d0*/  CS2R R54, SRZ ;  /* 0x0000000000367805 */ /* 0x000fe2000001ff00 */
[----:B------:R-:W-:-:S02]  /*87e0*/  IADD3 R167, R142, -0x2, RZ ;  /* 0xfffffffe8ea77810 */ /* 0x000fc40007ffe0ff */
[----:B------:R-:W-:Y:S02]  /*87f0*/  LOP3.LUT R166, R143, 0x20, RZ, 0x3c, !PT ;  /* 0x000000208fa67812 */ /* 0x000fe400078e3cff */
[----:B------:R-:W-:Y:S01]  /*8800*/  LOP3.LUT R164, R141, 0x40, RZ, 0x3c, !PT ;  /* 0x000000408da47812 */ /* 0x000fe200078e3cff */
[----:B------:R-:W-:Y:S02]  /*8810*/  UIADD3 UR5, UR5, -0x100, URZ ;  /* 0xffffff0005057890 */ /* 0x000fe4000fffe03f */
[----:B------:R-:W-:Y:S02]  /*8820*/  UMOV UR4, URZ ;  /* 0x0000003f00047c82 */ /* 0x000fe40008000000 */
.L_x_2:
[----:B------:R-:W-:-:S04]  /*8830*/  DEPBAR.LE SB0, 0x2 ;  /* 0x000080800000791a */ /* 0x000fc80000000000 */
[----:B------:R-:W-:Y:S01]  /*8840*/  IADD3 R10, R10, 0x1, RZ ;  /* 0x000000010a0a7810 */ /* 0x000fe20007ffe0ff */
[----:B------:R-:W-:Y:S01]  /*8850*/  BAR.SYNC.DEFER_BLOCKING 0x0 ;  /* 0x0000000000007b1d */ /* 0x000fe20000010000 */
[----:B------:R-:W-:Y:S02]  /*8860*/  ISETP.GE.AND P1, PT, R0, UR5, PT ;  /* 0x0000000500007c0c */ /* 0x000fe4000bf26270 */
[----:B------:R-:W-:Y:S02]  /*8870*/  ISETP.GT.AND P0, PT, R10, 0x1, PT ;  /* 0x000000010a00780c */ /* 0x000fe40003f04270 */
[----:B------:R-:W-:Y:S02]  /*8880*/  LOP3.LUT R220, R0, 0x4, RZ, 0xfc, !PT ;  /* 0x0000000400dc7812 */ /* 0x000fe400078efcff */
[----:B------:R-:W-:Y:S02]  /*8890*/  SEL R10, R10, RZ, !P0 ;  /* 0x000000ff0a0a7207 */ /* 0x000fe40004000000 */
[----:B------:R-:W-:Y:S01]  /*88a0*/  ISETP.LE.AND P0, PT, R167, UR4, PT ;  /* 0x00000004a7007c0c */ /* 0x000fe2000bf03270 */
[----:B------:R-:W-:Y:S01]  /*88b0*/  UIADD3 UR4, UR4, 0x1, URZ ;  /* 0x0000000104047890 */ /* 0x000fe2000fffe03f */
[----:B------:R-:W-:Y:S01]  /*88c0*/  IADD3 R11, R11, 0x1, RZ ;  /* 0x000000010b0b7810 */ /* 0x000fe20007ffe0ff */
[----:B------:R-:W-:-:S02]  /*88d0*/  IMAD R44, R10, 0x10000, R143 ;  /* 0x000100000a2c7824 */ /* 0x000fc400078e028f */
[C---:B------:R-:W-:Y:S02]  /*88e0*/  IMAD R45, R10.reuse, 0x10000, R166 ;  /* 0x000100000a2d7824 */ /* 0x040fe400078e02a6 */
[C---:B------:R-:W-:Y:S02]  /*88f0*/  IMAD R6, R10.reuse, 0x8000, R141 ;  /* 0x000080000a067824 */ /* 0x040fe400078e028d */
[----:B------:R-:W-:Y:S01]  /*8900*/  IMAD R5, R10, 0x8000, R164 ;  /* 0x000080000a057824 */ /* 0x000fe200078e02a4 */
[----:B------:R-:W-:Y:S04]  /*8910*/  LDS R100, [R44] ;  /* 0x000000002c647984 */ /* 0x000fe80000000800 */
[----:B------:R-:W-:Y:S04]  /*8920*/  LDS R102, [R44+0x800] ;  /* 0x000800002c667984 */ /* 0x000fe80000000800 */
[----:B------:R-:W-:Y:S04]  /*8930*/  LDS R101, [R45] ;  /* 0x000000002d657984 */ /* 0x000fe80000000800 */
[----:B------:R-:W-:Y:S04]  /*8940*/  LDS R103, [R45+0x800] ;  /* 0x000800002d677984 */ /* 0x000fe80000000800 */
[----:B------:R-:W1:Y:S04]  /*8950*/  LDSM.16.M88.4 R92, [R6+0x20000] ;  /* 0x02000000065c783b */ /* 0x000e680000000200 */
[----:B------:R-:W2:Y:S04]  /*8960*/  LDSM.16.M88.4 R72, [R6+0x22000] ;  /* 0x022000000648783b */ /* 0x000ea80000000200 */
[----:B------:R-:W3:Y:S04]  /*8970*/  LDSM.16.M88.4 R48, [R6+0x24000] ;  /* 0x024000000630783b */ /* 0x000ee80000000200 */
[----:B------:R-:W4:Y:S04]  /*8980*/  LDSM.16.M88.4 R84, [R6+0x26000] ;  /* 0x026000000654783b */ /* 0x000f280000000200 */
[----:B------:R-:W-:Y:S04]  /*8990*/  LDS R56, [R44+0x100] ;  /* 0x000100002c387984 */ /* 0x000fe80000000800 */
[----:B------:R-:W-:Y:S04]  /*89a0*/  LDS R58, [R44+0x900] ;  /* 0x000900002c3a7984 */ /* 0x000fe80000000800 */
[----:B------:R-:W-:Y:S04]  /*89b0*/  LDS R57, [R45+0x100] ;  /* 0x000100002d397984 */ /* 0x000fe80000000800 */
[----:B------:R-:W5:Y:S04]  /*89c0*/  LDS R59, [R45+0x900] ;  /* 0x000900002d3b7984 */ /* 0x000f680000000800 */
[----:B------:R-:W-:Y:S04]  /*89d0*/  LDS R104, [R44+0xf000] ;  /* 0x00f000002c687984 */ /* 0x000fe80000000800 */
[----:B------:R-:W-:Y:S01]  /*89e0*/  LDS R106, [R44+0xf800] ;  /* 0x00f800002c6a7984 */ /* 0x000fe20000000800 */
[C---:B-1----:R-:W-:Y:S03]  /*89f0*/  HMMA.1688.F32.TF32 R68, R100.reuse, R92, R68 ;  /* 0x0000005c6444723c */ /* 0x042fe60000081044 */
[----:B------:R-:W-:Y:S04]  /*8a00*/  LDS R105, [R45+0xf000] ;  /* 0x00f000002d697984 */ /* 0x000fe80000000800 */
[----:B------:R-:W-:Y:S01]  /*8a10*/  LDS R107, [R45+0xf800] ;  /* 0x00f800002d6b7984 */ /* 0x000fe20000000800 */
[C---:B--2---:R-:W-:Y:S08]  /*8a20*/  HMMA.1688.F32.TF32 R64, R100.reuse, R72, R64 ;  /* 0x000000486440723c */ /* 0x044ff00000081040 */
[C---:B---3--:R-:W-:Y:S08]  /*8a30*/  HMMA.1688.F32.TF32 R76, R100.reuse, R48, R76 ;  /* 0x00000030644c723c */ /* 0x048ff0000008104c */
[----:B----4-:R-:W-:Y:S01]  /*8a40*/  HMMA.1688.F32.TF32 R96, R100, R84, R96 ;  /* 0x000000546460723c */ /* 0x010fe20000081060 */
[----:B------:R-:W-:Y:S04]  /*8a50*/  LDS R100, [R44+0x1000] ;  /* 0x001000002c647984 */ /* 0x000fe80000000800 */
[----:B------:R-:W-:Y:S03]  /*8a60*/  LDS R102, [R44+0x1800] ;  /* 0x001800002c667984 */ /* 0x000fe60000000800 */
[C---:B-----5:R-:W-:Y:S01]  /*8a70*/  HMMA.1688.F32.TF32 R88, R56.reuse, R92, R88 ;  /* 0x0000005c3858723c */ /* 0x060fe20000081058 */
[----:B------:R-:W-:Y:S04]  /*8a80*/  LDS R101, [R45+0x1000] ;  /* 0x001000002d657984 */ /* 0x000fe80000000800 */
[----:B------:R-:W1:Y:S03]  /*8a90*/  LDS R103, [R45+0x1800] ;  /* 0x001800002d677984 */ /* 0x000e660000000800 */
[C---:B------:R-:W-:Y:S08]  /*8aa0*/  HMMA.1688.F32.TF32 R80, R56.reuse, R72, R80 ;  /* 0x000000483850723c */ /* 0x040ff00000081050 */
[C---:B------:R-:W-:Y:S08]  /*8ab0*/  HMMA.1688.F32.TF32 R60, R56.reuse, R48, R60 ;  /* 0x00000030383c723c */ /* 0x040ff0000008103c */
[----:B------:R-:W-:Y:S01]  /*8ac0*/  HMMA.1688.F32.TF32 R52, R56, R84, R52 ;  /* 0x000000543834723c */ /* 0x000fe20000081034 */
[----:B------:R-:W-:Y:S04]  /*8ad0*/  LDS R56, [R44+0x1100] ;  /* 0x001100002c387984 */ /* 0x000fe80000000800 */
[----:B------:R-:W-:Y:S04]  /*8ae0*/  LDS R58, [R44+0x1900] ;  /* 0x001900002c3a7984 */ /* 0x000fe80000000800 */
[----:B------:R-:W-:Y:S04]  /*8af0*/  LDS R57, [R45+0x1100] ;  /* 0x001100002d397984 */ /* 0x000fe80000000800 */
[----:B------:R-:W2:Y:S01]  /*8b00*/  LDS R59, [R45+0x1900] ;  /* 0x001900002d3b7984 */ /* 0x000ea20000000800 */
[C---:B-1----:R-:W-:Y:S08]  /*8b10*/  HMMA.1688.F32.TF32 R68, R100.reuse, R94, R68 ;  /* 0x0000005e6444723c */ /* 0x042ff00000081044 */
[C---:B------:R-:W-:Y:S08]  /*8b20*/  HMMA.1688.F32.TF32 R64, R100.reuse, R74, R64 ;  /* 0x0000004a6440723c */ /* 0x040ff00000081040 */
[C---:B------:R-:W-:Y:S08]  /*8b30*/  HMMA.1688.F32.TF32 R76, R100.reuse, R50, R76 ;  /* 0x00000032644c723c */ /* 0x040ff0000008104c */
[----:B------:R-:W-:Y:S01]  /*8b40*/  HMMA.1688.F32.TF32 R96, R100, R86, R96 ;  /* 0x000000566460723c */ /* 0x000fe20000081060 */
[----:B------:R-:W-:Y:S04]  /*8b50*/  LDS R100, [R44+0x2000] ;  /* 0x002000002c647984 */ /* 0x000fe80000000800 */
[----:B------:R-:W-:Y:S03]  /*8b60*/  LDS R102, [R44+0x2800] ;  /* 0x002800002c667984 */ /* 0x000fe60000000800 */
[C---:B--2---:R-:W-:Y:S01]  /*8b70*/  HMMA.1688.F32.TF32 R92, R56.reuse, R94, R88 ;  /* 0x0000005e385c723c */ /* 0x044fe20000081058 */
[----:B------:R-:W-:Y:S04]  /*8b80*/  LDS R101, [R45+0x2000] ;  /* 0x002000002d657984 */ /* 0x000fe80000000800 */
[----:B------:R-:W-:Y:S03]  /*8b90*/  LDS R103, [R45+0x2800] ;  /* 0x002800002d677984 */ /* 0x000fe60000000800 */
[C---:B------:R-:W-:Y:S01]  /*8ba0*/  HMMA.1688.F32.TF32 R72, R56.reuse, R74, R80 ;  /* 0x0000004a3848723c */ /* 0x040fe20000081050 */
[----:B------:R-:W-:Y:S04]  /*8bb0*/  LDS R80, [R44+0x2100] ;  /* 0x002100002c507984 */ /* 0x000fe80000000800 */
[----:B------:R-:W-:Y:S03]  /*8bc0*/  LDS R82, [R44+0x2900] ;  /* 0x002900002c527984 */ /* 0x000fe60000000800 */
[C---:B------:R-:W-:Y:S01]  /*8bd0*/  HMMA.1688.F32.TF32 R48, R56.reuse, R50, R60 ;  /* 0x000000323830723c */ /* 0x040fe2000008103c */
[----:B------:R-:W-:Y:S04]  /*8be0*/  LDS R81, [R45+0x2100] ;  /* 0x002100002d517984 */ /* 0x000fe80000000800 */
[----:B------:R-:W-:Y:S03]  /*8bf0*/  LDS R83, [R45+0x2900] ;  /* 0x002900002d537984 */ /* 0x000fe60000000800 */
[----:B------:R-:W-:Y:S01]  /*8c00*/  HMMA.1688.F32.TF32 R84, R56, R86, R52 ;  /* 0x000000563854723c */ /* 0x000fe20000081034 */
[----:B------:R-:W1:Y:S04]  /*8c10*/  LDSM.16.M88.4 R88, [R5+0x20000] ;  /* 0x020000000558783b */ /* 0x000e680000000200 */
[----:B------:R-:W2:Y:S04]  /*8c20*/  LDSM.16.M88.4 R60, [R5+0x22000] ;  /* 0x02200000053c783b */ /* 0x000ea80000000200 */
[----:B------:R-:W3:Y:S04]  /*8c30*/  LDSM.16.M88.4 R56, [R5+0x24000] ;  /* 0x024000000538783b */ /* 0x000ee80000000200 */
[----:B------:R-:W4:Y:S01]  /*8c40*/  LDSM.16.M88.4 R52, [R5+0x26000] ;  /* 0x026000000534783b */ /* 0x000f220000000200 */
[-C--:B-1----:R-:W-:Y:S08]  /*8c50*/  HMMA.1688.F32.TF32 R68, R100, R88.reuse, R68 ;  /* 0x000000586444723c */ /* 0x082ff00000081044 */
[----:B------:R-:W-:Y:S08]  /*8c60*/  HMMA.1688.F32.TF32 R92, R80, R88, R92 ;  /* 0x00000058505c723c */ /* 0x000ff0000008105c */
[-C--:B--2---:R-:W-:Y:S08]  /*8c70*/  HMMA.1688.F32.TF32 R64, R100, R60.reuse, R64 ;  /* 0x0000003c6440723c */ /* 0x084ff00000081040 */
[----:B------:R-:W-:Y:S08]  /*8c80*/  HMMA.1688.F32.TF32 R72, R80, R60, R72 ;  /* 0x0000003c5048723c */ /* 0x000ff00000081048 */
[-C--:B---3--:R-:W-:Y:S08]  /*8c90*/  HMMA.1688.F32.TF32 R76, R100, R56.reuse, R76 ;  /* 0x00000038644c723c */ /* 0x088ff0000008104c */
[----:B------:R-:W-:Y:S08]  /*8ca0*/  HMMA.1688.F32.TF32 R48, R80, R56, R48 ;  /* 0x000000385030723c */ /* 0x000ff00000081030 */
[-C--:B----4-:R-:W-:Y:S01]  /*8cb0*/  HMMA.1688.F32.TF32 R96, R100, R52.reuse, R96 ;  /* 0x000000346460723c */ /* 0x090fe20000081060 */
[----:B------:R-:W-:Y:S04]  /*8cc0*/  LDS R100, [R44+0x3000] ;  /* 0x003000002c647984 */ /* 0x000fe80000000800 */
[----:B------:R-:W-:Y:S03]  /*8cd0*/  LDS R102, [R44+0x3800] ;  /* 0x003800002c667984 */ /* 0x000fe60000000800 */
[----:B------:R-:W-:Y:S01]  /*8ce0*/  HMMA.1688.F32.TF32 R80, R80, R52, R84 ;  /* 0x000000345050723c */ /* 0x000fe20000081054 */
[----:B------:R-:W-:Y:S04]  /*8cf0*/  LDS R101, [R45+0x3000] ;  /* 0x003000002d657984 */ /* 0x000fe80000000800 */
[----:B------:R-:W1:Y:S04]  /*8d00*/  LDS R103, [R45+0x3800] ;  /* 0x003800002d677984 */ /* 0x000e680000000800 */
        /* <DEDUP_REMOVED lines=14> */
[----:B------:R-:W1:Y:S04]  /*8df0*/  LDSM.16.M88.4 R72, [R6+0x20080] ;  /* 0x020080000648783b */ /* 0x000e680000000200 */
[----:B------:R-:W2:Y:S03]  /*8e00*/  LDSM.16.M88.4 R92, [R6+0x26080] ;  /* 0x02608000065c783b */ /* 0x000ea60000000200 */
[C---:B------:R-:W-:Y:S01]  /*8e10*/  HMMA.1688.F32.TF32 R56, R84.reuse, R58, R48 ;  /* 0x0000003a5438723c */ /* 0x040fe20000081030 */
[----:B------:R-:W-:Y:S04]  /*8e20*/  LDS R48, [R44+0x4100] ;  /* 0x004100002c307984 */ /* 0x000fe80000000800 */
[----:B------:R-:W-:Y:S03]  /*8e30*/  LDS R50, [R44+0x4900] ;  /* 0x004900002c327984 */ /* 0x000fe60000000800 */
[----:B------:R-:W-:Y:S01]  /*8e40*/  HMMA.1688.F32.TF32 R52, R84, R54, R80 ;  /* 0x000000365434723c */ /* 0x000fe20000081050 */
[----:B------:R-:W-:Y:S04]  /*8e50*/  LDS R49, [R45+0x4100] ;  /* 0x004100002d317984 */ /* 0x000fe80000000800 */
[----:B------:R-:W3:Y:S04]  /*8e60*/  LDS R51, [R45+0x4900] ;  /* 0x004900002d337984 */ /* 0x000ee80000000800 */
[----:B------:R-:W4:Y:S04]  /*8e70*/  LDSM.16.M88.4 R80, [R6+0x22080] ;  /* 0x022080000650783b */ /* 0x000f280000000200 */
[----:B------:R-:W5:Y:S01]  /*8e80*/  LDSM.16.M88.4 R84, [R6+0x24080] ;  /* 0x024080000654783b */ /* 0x000f620000000200 */
[C---:B-1----:R-:W-:Y:S08]  /*8e90*/  HMMA.1688.F32.TF32 R68, R100.reuse, R72, R68 ;  /* 0x000000486444723c */ /* 0x042ff00000081044 */
[----:B--2---:R-:W-:Y:S08]  /*8ea0*/  HMMA.1688.F32.TF32 R96, R100, R92, R96 ;  /* 0x0000005c6460723c */ /* 0x004ff00000081060 */
[----:B---3--:R-:W-:Y:S08]  /*8eb0*/  HMMA.1688.F32.TF32 R88, R48, R72, R88 ;  /* 0x000000483058723c */ /* 0x008ff00000081058 */
[-C--:B----4-:R-:W-:Y:S08]  /*8ec0*/  HMMA.1688.F32.TF32 R64, R100, R80.reuse, R64 ;  /* 0x000000506440723c */ /* 0x090ff00000081040 */
[----:B------:R-:W-:Y:S08]  /*8ed0*/  HMMA.1688.F32.TF32 R60, R48, R80, R60 ;  /* 0x00000050303c723c */ /* 0x000ff0000008103c */
[-C--:B-----5:R-:W-:Y:S01]  /*8ee0*/  HMMA.1688.F32.TF32 R76, R100, R84.reuse, R76 ;  /* 0x00000054644c723c */ /* 0x0a0fe2000008104c */
[----:B------:R-:W-:Y:S04]  /*8ef0*/  LDS R100, [R44+0x5000] ;  /* 0x005000002c647984 */ /* 0x000fe80000000800 */
[----:B------:R-:W-:Y:S03]  /*8f00*/  LDS R102, [R44+0x5800] ;  /* 0x005800002c667984 */ /* 0x000fe60000000800 */
[C---:B------:R-:W-:Y:S01]  /*8f10*/  HMMA.1688.F32.TF32 R56, R48.reuse, R84, R56 ;  /* 0x000000543038723c */ /* 0x040fe20000081038 */
[----:B------:R-:W-:Y:S04]  /*8f20*/  LDS R101, [R45+0x5000] ;  /* 0x005000002d657984 */ /* 0x000fe80000000800 */
[----:B------:R-:W1:Y:S03]  /*8f30*/  LDS R103, [R45+0x5800] ;  /* 0x005800002d677984 */ /* 0x000e660000000800 */
        /* <DEDUP_REMOVED lines=26> */
[----:B------:R-:W-:Y:S01]  /*90e0*/  HMMA.1688.F32.TF32 R72, R88, R60, R72 ;  /* 0x0000003c5848723c */ /* 0x000fe20000081048 */
[----:B------:R-:W-:Y:S04]  /*90f0*/  LDS R60, [R44+0x8100] ;  /* 0x008100002c3c7984 */ /* 0x000fe80000000800 */
[----:B------:R-:W-:Y:S03]  /*9100*/  LDS R61, [R45+0x8100] ;  /* 0x008100002d3d7984 */ /* 0x000fe60000000800 */
[-C--:B--2---:R-:W-:Y:S08]  /*9110*/  HMMA.1688.F32.TF32 R64, R100, R56.reuse, R64 ;  /* 0x000000386440723c */ /* 0x084ff00000081040 */
[----:B------:R-:W-:Y:S01]  /*9120*/  HMMA.1688.F32.TF32 R80, R88, R56, R80 ;  /* 0x000000385850723c */ /* 0x000fe20000081050 */
[----:B------:R-:W-:Y:S04]  /*9130*/  LDS R56, [R44+0x8000] ;  /* 0x008000002c387984 */ /* 0x000fe80000000800 */
[----:B------:R-:W-:Y:S03]  /*9140*/  LDS R57, [R45+0x8000] ;  /* 0x008000002d397984 */ /* 0x000fe60000000800 */
        /* <DEDUP_REMOVED lines=13> */
[----:B------:R-:W-:Y:S08]  /*9220*/  HMMA.1688.F32.TF32 R76, R100, R54, R76 ;  /* 0x00000036644c723c */ /* 0x000ff0000008104c */
[C---:B--2---:R-:W-:Y:S01]  /*9230*/  HMMA.1688.F32.TF32 R72, R88.reuse, R62, R72 ;  /* 0x0000003e5848723c */ /* 0x044fe20000081048 */
[----:B------:R-:W-:Y:S04]  /*9240*/  LDS R62, [R44+0x8900] ;  /* 0x008900002c3e7984 */ /* 0x000fe80000000800 */
[----:B------:R-:W-:Y:S03]  /*9250*/  LDS R63, [R45+0x8900] ;  /* 0x008900002d3f7984 */ /* 0x000fe60000000800 */
[C---:B------:R-:W-:Y:S01]  /*9260*/  HMMA.1688.F32.TF32 R84, R88.reuse, R54, R84 ;  /* 0x000000365854723c */ /* 0x040fe20000081054 */
[----:B------:R-:W1:Y:S07]  /*9270*/  LDSM.16.M88.4 R52, [R6+0x20100] ;  /* 0x020100000634783b */ /* 0x000e6e0000000200 */
[C---:B------:R-:W-:Y:S08]  /*9280*/  HMMA.1688.F32.TF32 R80, R88.reuse, R58, R80 ;  /* 0x0000003a5850723c */ /* 0x040ff00000081050 */
[----:B------:R-:W-:Y:S08]  /*9290*/  HMMA.1688.F32.TF32 R92, R88, R50, R92 ;  /* 0x00000032585c723c */ /* 0x000ff0000008105c */
[C---:B------:R-:W-:Y:S01]  /*92a0*/  HMMA.1688.F32.TF32 R64, R100.reuse, R58, R64 ;  /* 0x0000003a6440723c */ /* 0x040fe20000081040 */
[----:B------:R-:W-:Y:S04]  /*92b0*/  LDS R58, [R44+0x8800] ;  /* 0x008800002c3a7984 */ /* 0x000fe80000000800 */
[----:B------:R-:W2:Y:S03]  /*92c0*/  LDS R59, [R45+0x8800] ;  /* 0x008800002d3b7984 */ /* 0x000ea60000000800 */
[----:B------:R-:W-:Y:S01]  /*92d0*/  HMMA.1688.F32.TF32 R96, R100, R50, R96 ;  /* 0x000000326460723c */ /* 0x000fe20000081060 */
[----:B------:R-:W3:Y:S07]  /*92e0*/  LDSM.16.M88.4 R48, [R6+0x22100] ;  /* 0x022100000630783b */ /* 0x000eee0000000200 */
[-C--:B-1----:R-:W-:Y:S01]  /*92f0*/  HMMA.1688.F32.TF32 R88, R60, R52.reuse, R72 ;  /* 0x000000343c58723c */ /* 0x082fe20000081048 */
[----:B------:R-:W1:Y:S07]  /*9300*/  LDSM.16.M88.4 R72, [R6+0x24100] ;  /* 0x024100000648783b */ /* 0x000e6e0000000200 */
[C---:B--2---:R-:W-:Y:S01]  /*9310*/  HMMA.1688.F32.TF32 R68, R56.reuse, R52, R68 ;  /* 0x000000343844723c */ /* 0x044fe20000081044 */
[----:B------:R-:W-:Y:S04]  /*9320*/  LDS R52, [R44+0xa000] ;  /* 0x00a000002c347984 */ /* 0x000fe80000000800 */
[----:B------:R-:W-:Y:S03]  /*9330*/  LDS R53, [R45+0xa000] ;  /* 0x00a000002d357984 */ /* 0x000fe60000000800 */
[----:B---3--:R-:W-:Y:S08]  /*9340*/  HMMA.1688.F32.TF32 R64, R56, R48, R64 ;  /* 0x000000303840723c */ /* 0x008ff00000081040 */
[C---:B-1----:R-:W-:Y:S01]  /*9350*/  HMMA.1688.F32.TF32 R100, R60.reuse, R72, R84 ;  /* 0x000000483c64723c */ /* 0x042fe20000081054 */
[----:B------:R-:W1:Y:S07]  /*9360*/  LDSM.16.M88.4 R84, [R6+0x26100] ;  /* 0x026100000654783b */ /* 0x000e6e0000000200 */
[----:B------:R-:W-:Y:S08]  /*9370*/  HMMA.1688.F32.TF32 R80, R60, R48, R80 ;  /* 0x000000303c50723c */ /* 0x000ff00000081050 */
[C---:B------:R-:W-:Y:S08]  /*9380*/  HMMA.1688.F32.TF32 R76, R56.reuse, R72, R76 ;  /* 0x00000048384c723c */ /* 0x040ff0000008104c */
[-C--:B-1----:R-:W-:Y:S01]  /*9390*/  HMMA.1688.F32.TF32 R96, R56, R84.reuse, R96 ;  /* 0x000000543860723c */ /* 0x082fe20000081060 */
[----:B------:R-:W-:Y:S04]  /*93a0*/  LDS R56, [R44+0x9100] ;  /* 0x009100002c387984 */ /* 0x000fe80000000800 */
[----:B------:R-:W-:Y:S03]  /*93b0*/  LDS R58, [R44+0x9900] ;  /* 0x009900002c3a7984 */ /* 0x000fe60000000800 */
[----:B------:R-:W-:Y:S01]  /*93c0*/  HMMA.1688.F32.TF32 R92, R60, R84, R92 ;  /* 0x000000543c5c723c */ /* 0x000fe2000008105c */
[----:B------:R-:W-:Y:S04]  /*93d0*/  LDS R60, [R44+0x9000] ;  /* 0x009000002c3c7984 */ /* 0x000fe80000000800 */
[----:B------:R-:W-:Y:S04]  /*93e0*/  LDS R62, [R44+0x9800] ;  /* 0x009800002c3e7984 */ /* 0x000fe80000000800 */
[----:B------:R-:W-:Y:S04]  /*93f0*/  LDS R61, [R45+0x9000] ;  /* 0x009000002d3d7984 */ /* 0x000fe80000000800 */
[----:B------:R-:W1:Y:S04]  /*9400*/  LDS R63, [R45+0x9800] ;  /* 0x009800002d3f7984 */ /* 0x000e680000000800 */
        /* <DEDUP_REMOVED lines=15> */
[----:B------:R-:W1:Y:S04]  /*9500*/  LDSM.16.M88.4 R48, [R5+0x20100] ;  /* 0x020100000530783b */ /* 0x000e680000000200 */
[----:B------:R-:W-:Y:S03]  /*9510*/  LDSM.16.M88.4 R72, [R5+0x24100] ;  /* 0x024100000548783b */ /* 0x000fe60000000200 */
[----:B------:R-:W-:Y:S01]  /*9520*/  HMMA.1688.F32.TF32 R92, R56, R86, R92 ;  /* 0x00000056385c723c */ /* 0x000fe2000008105c */
[----:B------:R-:W2:Y:S04]  /*9530*/  LDSM.16.M88.4 R56, [R5+0x22100] ;  /* 0x022100000538783b */ /* 0x000ea80000000200 */
[----:B------:R-:W3:Y:S03]  /*9540*/  LDSM.16.M88.4 R84, [R5+0x26100] ;  /* 0x026100000554783b */ /* 0x000ee60000000200 */
[-C--:B-1----:R-:W-:Y:S08]  /*9550*/  HMMA.1688.F32.TF32 R68, R52, R48.reuse, R68 ;  /* 0x000000303444723c */ /* 0x082ff00000081044 */
[----:B------:R-:W-:Y:S08]  /*9560*/  HMMA.1688.F32.TF32 R88, R60, R48, R88 ;  /* 0x000000303c58723c */ /* 0x000ff00000081058 */
[-C--:B--2---:R-:W-:Y:S08]  /*9570*/  HMMA.1688.F32.TF32 R64, R52, R56.reuse, R64 ;  /* 0x000000383440723c */ /* 0x084ff00000081040 */
[----:B------:R-:W-:Y:S01]  /*9580*/  HMMA.1688.F32.TF32 R80, R60, R56, R80 ;  /* 0x000000383c50723c */ /* 0x000fe20000081050 */
[----:B------:R-:W-:Y:S04]  /*9590*/  LDS R56, [R44+0xc100] ;  /* 0x00c100002c387984 */ /* 0x000fe80000000800 */
[----:B------:R-:W-:Y:S03]  /*95a0*/  LDS R57, [R45+0xc100] ;  /* 0x00c100002d397984 */ /* 0x000fe60000000800 */
[-C--:B------:R-:W-:Y:S08]  /*95b0*/  HMMA.1688.F32.TF32 R76, R52, R72.reuse, R76 ;  /* 0x00000048344c723c */ /* 0x080ff0000008104c */
[----:B------:R-:W-:Y:S08]  /*95c0*/  HMMA.1688.F32.TF32 R100, R60, R72, R100 ;  /* 0x000000483c64723c */ /* 0x000ff00000081064 */
[-C--:B---3--:R-:W-:Y:S01]  /*95d0*/  HMMA.1688.F32.TF32 R96, R52, R84.reuse, R96 ;  /* 0x000000543460723c */ /* 0x088fe20000081060 */
        /* <DEDUP_REMOVED lines=20> */
[----:B------:R-:W-:Y:S03]  /*9720*/  LDS R58, [R44+0xc900] ;  /* 0x00c900002c3a7984 */ /* 0x000fe60000000800 */
[C---:B------:R-:W-:Y:S01]  /*9730*/  HMMA.1688.F32.TF32 R100, R52.reuse, R74, R100 ;  /* 0x0000004a3464723c */ /* 0x040fe20000081064 */
[----:B------:R-:W2:Y:S04]  /*9740*/  LDSM.16.M88.4 R72, [R6+0x24180] ;  /* 0x024180000648783b */ /* 0x000ea80000000200 */
[----:B------:R-:W-:Y:S03]  /*9750*/  LDS R59, [R45+0xc900] ;  /* 0x00c900002d3b7984 */ /* 0x000fe60000000800 */
[----:B------:R-:W-:Y:S01]  /*9760*/  HMMA.1688.F32.TF32 R92, R52, R86, R92 ;  /* 0x00000056345c723c */ /* 0x000fe2000008105c */
[----:B------:R-:W3:Y:S04]  /*9770*/  LDSM.16.M88.4 R52, [R6+0x20180] ;  /* 0x020180000634783b */ /* 0x000ee80000000200 */
[----:B------:R4:W5:Y:S02]  /*9780*/  LDSM.16.M88.4 R84, [R6+0x26180] ;  /* 0x026180000654783b */ /* 0x0009640000000200 */
[----:B----4-:R-:W-:-:S02]  /*9790*/  SEL R6, RZ, 0x4, P1 ;  /* 0x00000004ff067807 */ /* 0x010fc40000800000 */
[----:B------:R-:W-:Y:S01]  /*97a0*/  ISETP.GE.AND P1, PT, R220, UR5, PT ;  /* 0x00000005dc007c0c */ /* 0x000fe2000bf26270 */
[----:B------:R-:W-:Y:S01]  /*97b0*/  IMAD R220, R0, c[0x0][0x188], RZ ;  /* 0x0000620000dc7a24 */ /* 0x000fe200078e02ff */
[----:B------:R-:W-:-:S03]  /*97c0*/  SEL R6, R6, RZ, !P0 ;  /* 0x000000ff06067207 */ /* 0x000fc60004000000 */
[----:B------:R-:W-:Y:S01]  /*97d0*/  IMAD.SHL.U32 R220, R220, 0x4, RZ ;  /* 0x00000004dcdc7824 */ /* 0x000fe200078e00ff */
[----:B------:R-:W-:Y:S01]  /*97e0*/  ISETP.NE.U32.AND P2, PT, R6, RZ, PT ;  /* 0x000000ff0600720c */ /* 0x000fe20003f45070 */
[C---:B-1----:R-:W-:Y:S08]  /*97f0*/  HMMA.1688.F32.TF32 R64, R60.reuse, R48, R64 ;  /* 0x000000303c40723c */ /* 0x042ff00000081040 */
[C---:B--2---:R-:W-:Y:S08]  /*9800*/  HMMA.1688.F32.TF32 R76, R60.reuse, R72, R76 ;  /* 0x000000483c4c723c */ /* 0x044ff0000008104c */
[C---:B---3--:R-:W-:Y:S08]  /*9810*/  HMMA.1688.F32.TF32 R68, R60.reuse, R52, R68 ;  /* 0x000000343c44723c */ /* 0x048ff00000081044 */
[----:B-----5:R-:W-:Y:S01]  /*9820*/  HMMA.1688.F32.TF32 R96, R60, R84, R96 ;  /* 0x000000543c60723c */ /* 0x020fe20000081060 */
[----:B------:R-:W-:Y:S04]  /*9830*/  LDS R60, [R44+0xd000] ;  /* 0x00d000002c3c7984 */ /* 0x000fe80000000800 */
[----:B------:R-:W-:Y:S03]  /*9840*/  LDS R62, [R44+0xd800] ;  /* 0x00d800002c3e7984 */ /* 0x000fe60000000800 */
[C---:B------:R-:W-:Y:S01]  /*9850*/  HMMA.1688.F32.TF32 R88, R56.reuse, R52, R88 ;  /* 0x000000343858723c */ /* 0x040fe20000081058 */
[----:B------:R-:W-:Y:S04]  /*9860*/  LDS R61, [R45+0xd000] ;  /* 0x00d000002d3d7984 */ /* 0x000fe80000000800 */
[----:B------:R-:W1:Y:S03]  /*9870*/  LDS R63, [R45+0xd800] ;  /* 0x00d800002d3f7984 */ /* 0x000e660000000800 */
[C---:B------:R-:W-:Y:S08]  /*9880*/  HMMA.1688.F32.TF32 R80, R56.reuse, R48, R80 ;  /* 0x000000303850723c */ /* 0x040ff00000081050 */
[C---:B------:R-:W-:Y:S01]  /*9890*/  HMMA.1688.F32.TF32 R100, R56.reuse, R72, R100 ;  /* 0x000000483864723c */ /* 0x040fe20000081064 */
[----:B------:R-:W-:Y:S04]  /*98a0*/  LDS R72, [R44+0xe100] ;  /* 0x00e100002c487984 */ /* 0x000fe80000000800 */
[----:B------:R-:W-:Y:S03]  /*98b0*/  LDS R73, [R45+0xe100] ;  /* 0x00e100002d497984 */ /* 0x000fe60000000800 */
[----:B------:R-:W-:Y:S01]  /*98c0*/  HMMA.1688.F32.TF32 R92, R56, R84, R92 ;  /* 0x00000054385c723c */ /* 0x000fe2000008105c */
[----:B------:R-:W-:Y:S04]  /*98d0*/  LDS R56, [R44+0xd100] ;  /* 0x00d100002c387984 */ /* 0x000fe80000000800 */
[----:B------:R-:W-:Y:S04]  /*98e0*/  LDS R58, [R44+0xd900] ;  /* 0x00d900002c3a7984 */ /* 0x000fe80000000800 */
[----:B------:R-:W-:Y:S04]  /*98f0*/  LDS R57, [R45+0xd100] ;  /* 0x00d100002d397984 */ /* 0x000fe80000000800 */
[----:B------:R-:W2:Y:S04]  /*9900*/  LDS R59, [R45+0xd900] ;  /* 0x00d900002d3b7984 */ /* 0x000ea80000000800 */
[----:B------:R-:W-:Y:S01]  /*9910*/  LDS R84, [R44+0xe000] ;  /* 0x00e000002c547984 */ /* 0x000fe20000000800 */
[C---:B-1----:R-:W-:Y:S03]  /*9920*/  HMMA.1688.F32.TF32 R64, R60.reuse, R50, R64 ;  /* 0x000000323c40723c */ /* 0x042fe60000081040 */
[----:B------:R-:W-:Y:S05]  /*9930*/  LDS R85, [R45+0xe000] ;  /* 0x00e000002d557984 */ /* 0x000fea0000000800 */
[C---:B------:R-:W-:Y:S08]  /*9940*/  HMMA.1688.F32.TF32 R76, R60.reuse, R74, R76 ;  /* 0x0000004a3c4c723c */ /* 0x040ff0000008104c */
[C---:B------:R-:W-:Y:S08]  /*9950*/  HMMA.1688.F32.TF32 R68, R60.reuse, R54, R68 ;  /* 0x000000363c44723c */ /* 0x040ff00000081044 */
[----:B------:R-:W-:Y:S01]  /*9960*/  HMMA.1688.F32.TF32 R96, R60, R86, R96 ;  /* 0x000000563c60723c */ /* 0x000fe20000081060 */
[----:B------:R-:W-:Y:S07]  /*9970*/  LDSM.16.M88.4 R60, [R5+0x24180] ;  /* 0x02418000053c783b */ /* 0x000fee0000000200 */
[C---:B--2---:R-:W-:Y:S01]  /*9980*/  HMMA.1688.F32.TF32 R48, R56.reuse, R50, R80 ;  /* 0x000000323830723c */ /* 0x044fe20000081050 */
[----:B------:R-:W-:Y:S07]  /*9990*/  LDSM.16.M88.4 R80, [R5+0x22180] ;  /* 0x022180000550783b */ /* 0x000fee0000000200 */
[C---:B------:R-:W-:Y:S01]  /*99a0*/  HMMA.1688.F32.TF32 R100, R56.reuse, R74, R100 ;  /* 0x0000004a3864723c */ /* 0x040fe20000081064 */
[----:B------:R-:W-:Y:S04]  /*99b0*/  LDS R74, [R44+0xe900] ;  /* 0x00e900002c4a7984 */ /* 0x000fe80000000800 */
[----:B------:R-:W1:Y:S03]  /*99c0*/  LDS R75, [R45+0xe900] ;  /* 0x00e900002d4b7984 */ /* 0x000e660000000800 */
[C---:B------:R-:W-:Y:S01]  /*99d0*/  HMMA.1688.F32.TF32 R88, R56.reuse, R54, R88 ;  /* 0x000000363858723c */ /* 0x040fe20000081058 */
[----:B------:R-:W2:Y:S07]  /*99e0*/  LDSM.16.M88.4 R52, [R5+0x20180] ;  /* 0x020180000534783b */ /* 0x000eae0000000200 */
[----:B------:R-:W-:Y:S01]  /*99f0*/  HMMA.1688.F32.TF32 R92, R56, R86, R92 ;  /* 0x00000056385c723c */ /* 0x000fe2000008105c */
[----:B------:R-:W-:Y:S04]  /*9a00*/  LDS R86, [R44+0xe800] ;  /* 0x00e800002c567984 */ /* 0x000fe80000000800 */
[----:B------:R-:W3:Y:S03]  /*9a10*/  LDS R87, [R45+0xe800] ;  /* 0x00e800002d577984 */ /* 0x000ee60000000800 */
[C---:B-1----:R-:W-:Y:S01]  /*9a20*/  HMMA.1688.F32.TF32 R56, R72.reuse, R80, R48 ;  /* 0x000000504838723c */ /* 0x042fe20000081030 */
[----:B------:R1:W4:Y:S07]  /*9a30*/  LDSM.16.M88.4 R48, [R5+0x26180] ;  /* 0x026180000530783b */ /* 0x00032e0000000200 */
[----:B--2---:R-:W-:Y:S01]  /*9a40*/  HMMA.1688.F32.TF32 R88, R72, R52, R88 ;  /* 0x000000344858723c */ /* 0x004fe20000081058 */
[----:B-1----:R-:W-:-:S02]  /*9a50*/  SEL R5, RZ, 0x4, P1 ;  /* 0x00000004ff057807 */ /* 0x002fc40000800000 */
[----:B------:R-:W-:Y:S02]  /*9a60*/  ISETP.GT.AND P1, PT, R11, 0x1, PT ;  /* 0x000000010b00780c */ /* 0x000fe40003f24270 */
[----:B------:R-:W-:Y:S02]  /*9a70*/  SEL R5, R5, RZ, !P0 ;  /* 0x000000ff05057207 */ /* 0x000fe40004000000 */
[----:B------:R-:W-:Y:S01]  /*9a80*/  SEL R11, R11, RZ, !P1 ;  /* 0x000000ff0b0b7207 */ /* 0x000fe20004800000 */
[----:B---3--:R-:W-:Y:S01]  /*9a90*/  HMMA.1688.F32.TF32 R68, R84, R52, R68 ;  /* 0x000000345444723c */ /* 0x008fe20000081044 */
[----:B------:R-:W-:-:S03]  /*9aa0*/  ISETP.NE.U32.AND P3, PT, R5, RZ, PT ;  /* 0x000000ff0500720c */ /* 0x000fc60003f65070 */
[----:B------:R-:W-:-:S04]  /*9ab0*/  IMAD R5, R11, 0x10000, R2 ;  /* 0x000100000b057824 */ /* 0x000fc800078e0202 */
[C---:B------:R-:W-:Y:S08]  /*9ac0*/  HMMA.1688.F32.TF32 R64, R84.reuse, R80, R64 ;  /* 0x000000505440723c */ /* 0x040ff00000081040 */
[----:B------:R-:W-:Y:S08]  /*9ad0*/  HMMA.1688.F32.TF32 R76, R84, R60, R76 ;  /* 0x0000003c544c723c */ /* 0x000ff0000008104c */
[----:B------:R-:W-:Y:S08]  /*9ae0*/  HMMA.1688.F32.TF32 R68, R104, R54, R68 ;  /* 0x000000366844723c */ /* 0x000ff00000081044 */
[-C--:B----4-:R-:W-:Y:S01]  /*9af0*/  HMMA.1688.F32.TF32 R96, R84, R48.reuse, R96 ;  /* 0x000000305460723c */ /* 0x090fe20000081060 */
[----:B------:R-:W-:Y:S04]  /*9b00*/  LDS R84, [R44+0xf100] ;  /* 0x00f100002c547984 */ /* 0x000fe80000000800 */
[----:B------:R1:W-:Y:S03]  /*9b10*/  LDS R86, [R44+0xf900] ;  /* 0x00f900002c567984 */ /* 0x0003e60000000800 */
[----:B------:R-:W-:Y:S01]  /*9b20*/  HMMA.1688.F32.TF32 R92, R72, R48, R92 ;  /* 0x00000030485c723c */ /* 0x000fe2000008105c */
[----:B------:R-:W-:Y:S04]  /*9b30*/  LDS R85, [R45+0xf100] ;  /* 0x00f100002d557984 */ /* 0x000fe80000000800 */
[----:B------:R2:W3:Y:S01]  /*9b40*/  LDS R87, [R45+0xf900] ;  /* 0x00f900002d577984 */ /* 0x0004e20000000800 */
[----:B-1----:R-:W-:-:S02]  /*9b50*/  IMAD.MOV.U32 R44, RZ, RZ, R140 ;  /* 0x000000ffff2c7224 */ /* 0x002fc400078e008c */
[----:B------:R-:W-:Y:S01]  /*9b60*/  HMMA.1688.F32.TF32 R100, R72, R60, R100 ;  /* 0x0000003c4864723c */ /* 0x000fe20000081064 */
[----:B------:R-:W-:Y:S02]  /*9b70*/  BAR.SYNC.DEFER_BLOCKING 0x0 ;  /* 0x0000000000007b1d */ /* 0x000fe40000010000 */
[----:B------:R-:W-:Y:S01]  /*9b80*/  IADD3 R48, P4, R220, R44, RZ ;  /* 0x0000002cdc307210 */ /* 0x000fe20007f9e0ff */
[----:B--2---:R-:W-:Y:S01]  /*9b90*/  IMAD.MOV.U32 R45, RZ, RZ, R139 ;  /* 0x000000ffff2d7224 */ /* 0x004fe200078e008b */
[----:B------:R-:W-:-:S03]  /*9ba0*/  LOP3.LUT R220, R0, 0x8, RZ, 0xfc, !PT ;  /* 0x0000000800dc7812 */ /* 0x000fc600078efcff */
[----:B------:R-:W-:Y:S01]  /*9bb0*/  HMMA.1688.F32.TF32 R96, R104, R50, R96 ;  /* 0x000000326860723c */ /* 0x000fe20000081060 */
[----:B------:R-:W-:-:S07]  /*9bc0*/  IMAD.X R49, R45, 0x1, R163, P4 ;  /* 0x000000012d317824 */ /* 0x000fce00020e06a3 */
[C---:B------:R-:W-:Y:S08]  /*9bd0*/  HMMA.1688.F32.TF32 R64, R104.reuse, R82, R64 ;  /* 0x000000526840723c */ /* 0x040ff00000081040 */
[----:B------:R-:W-:Y:S01]  /*9be0*/  HMMA.1688.F32.TF32 R76, R104, R62, R76 ;  /* 0x0000003e684c723c */ /* 0x000fe2000008104c */
[----:B------:R-:W-:Y:S01]  /*9bf0*/  @!PT LDS RZ, [RZ] ;  /* 0x00000000fffff984 */ /* 0x000fe20000000800 */
[----:B------:R-:W-:Y:S01]  /*9c00*/  @!PT LDS RZ, [RZ] ;  /* 0x00000000fffff984 */ /* 0x000fe20000000800 */
[----:B------:R-:W-:Y:S01]  /*9c10*/  @!PT LDS RZ, [RZ] ;  /* 0x00000000fffff984 */ /* 0x000fe20000000800 */
[----:B------:R1:W-:Y:S02]  /*9c20*/  LDGSTS.E [R5], [R48.64], P2 ;  /* 0x0000000030057fae */ /* 0x0003e40009121846 */
[----:B-1----:R-:W-:-:S05]  /*9c30*/  IADD3 R48, P1, R249, R44, RZ ;  /* 0x0000002cf9307210 */ /* 0x002fca0007f3e0ff */
[----:B---3--:R-:W-:Y:S01]  /*9c40*/  HMMA.1688.F32.TF32 R88, R84, R54, R88 ;  /* 0x000000365458723c */ /* 0x008fe20000081058 */
[----:B------:R-:W-:Y:S01]  /*9c50*/  IMAD.X R49, R45, 0x1, R161, P1 ;  /* 0x000000012d317824 */ /* 0x000fe200008e06a1 */
[----:B------:R-:W-:Y:S02]  /*9c60*/  ISETP.GE.AND P1, PT, R220, UR5, PT ;  /* 0x00000005dc007c0c */ /* 0x000fe4000bf26270 */
[----:B------:R-:W-:-:S04]  /*9c70*/  LOP3.LUT R220, R0, 0xc, RZ, 0xfc, !PT ;  /* 0x0000000c00dc7812 */ /* 0x000fc800078efcff */
[C---:B------:R-:W-:Y:S01]  /*9c80*/  HMMA.1688.F32.TF32 R52, R84.reuse, R50, R92 ;  /* 0x000000325434723c */ /* 0x040fe2000008105c */
[----:B------:R-:W-:Y:S01]  /*9c90*/  SEL R6, RZ, 0x4, P1 ;  /* 0x00000004ff067807 */ /* 0x000fe20000800000 */
[----:B------:R1:W-:Y:S01]  /*9ca0*/  LDGSTS.E [R5+0x800], [R48.64], P3 ;  /* 0x0080000030057fae */ /* 0x0003e20009921846 */
[----:B------:R-:W-:Y:S02]  /*9cb0*/  ISETP.GE.AND P1, PT, R220, UR5, PT ;  /* 0x00000005dc007c0c */ /* 0x000fe4000bf26270 */
[----:B------:R-:W-:Y:S01]  /*9cc0*/  SEL R6, R6, RZ, !P0 ;  /* 0x000000ff06067207 */ /* 0x000fe20004000000 */
[----:B------:R-:W2:Y:S01]  /*9cd0*/  S2R R220, SR_TID.X ;  /* 0x0000000000dc7919 */ /* 0x000ea20000002100 */
[----:B------:R-:W-:Y:S01]  /*9ce0*/  LOP3.LUT R50, R0, 0x10, RZ, 0xfc, !PT ;  /* 0x0000001000327812 */ /* 0x000fe200078efcff */
[----:B------:R-:W-:Y:S01]  /*9cf0*/  HMMA.1688.F32.TF32 R80, R84, R82, R56 ;  /* 0x000000525450723c */ /* 0x000fe20000081038 */
[----:B------:R-:W-:Y:S02]  /*9d00*/  ISETP.NE.U32.AND P2, PT, R6, RZ, PT ;  /* 0x000000ff0600720c */ /* 0x000fe40003f45070 */
[----:B------:R-:W-:-:S02]  /*9d10*/  SEL R6, RZ, 0x4, P1 ;  /* 0x00000004ff067807 */ /* 0x000fc40000800000 */
[----:B------:R-:W-:Y:S02]  /*9d20*/  LOP3.LUT R51, R0, 0x18, RZ, 0xfc, !PT ;  /* 0x0000001800337812 */ /* 0x000fe400078efcff */
[----:B-1----:R-:W-:Y:S01]  /*9d30*/  IADD3 R48, P1, R247, R44, RZ ;  /* 0x0000002cf7307210 */ /* 0x002fe20007f3e0ff */
[----:B------:R-:W-:Y:S01]  /*9d40*/  HMMA.1688.F32.TF32 R60, R84, R62, R100 ;  /* 0x0000003e543c723c */ /* 0x000fe20000081064 */
[----:B------:R-:W-:-:S03]  /*9d50*/  SEL R6, R6, RZ, !P0 ;  /* 0x000000ff06067207 */ /* 0x000fc60004000000 */
[----:B------:R-:W-:Y:S01]  /*9d60*/  IMAD.X R49, R45, 0x1, R159, P1 ;  /* 0x000000012d317824 */ /* 0x000fe200008e069f */
[----:B------:R-:W-:-:S04]  /*9d70*/  ISETP.NE.U32.AND P3, PT, R6, RZ, PT ;  /* 0x000000ff0600720c */ /* 0x000fc80003f65070 */
[----:B------:R1:W-:Y:S02]  /*9d80*/  LDGSTS.E [R5+0x1000], [R48.64], P2 ;  /* 0x0100000030057fae */ /* 0x0003e40009121846 */
[----:B-1----:R-:W-:-:S05]  /*9d90*/  IADD3 R48, P1, R149, R44, RZ ;  /* 0x0000002c95307210 */ /* 0x002fca0007f3e0ff */
[----:B------:R-:W-:Y:S01]  /*9da0*/  IMAD.X R49, R45, 0x1, R157, P1 ;  /* 0x000000012d317824 */ /* 0x000fe200008e069d */
[----:B------:R-:W-:Y:S02]  /*9db0*/  ISETP.GE.AND P1, PT, R50, UR5, PT ;  /* 0x0000000532007c0c */ /* 0x000fe4000bf26270 */
[----:B------:R-:W-:Y:S02]  /*9dc0*/  LOP3.LUT R50, R0, 0x14, RZ, 0xfc, !PT ;  /* 0x0000001400327812 */ /* 0x000fe400078efcff */
[----:B------:R-:W-:Y:S01]  /*9dd0*/  SEL R6, RZ, 0x4, P1 ;  /* 0x00000004ff067807 */ /* 0x000fe20000800000 */
[----:B------:R1:W-:Y:S01]  /*9de0*/  LDGSTS.E [R5+0x1800], [R48.64], P3 ;  /* 0x0180000030057fae */ /* 0x0003e20009921846 */
[----:B------:R-:W-:Y:S02]  /*9df0*/  ISETP.GE.AND P1, PT, R50, UR5, PT ;  /* 0x0000000532007c0c */ /* 0x000fe4000bf26270 */
[----:B------:R-:W-:Y:S02]  /*9e00*/  SEL R6, R6, RZ, !P0 ;  /* 0x000000ff06067207 */ /* 0x000fe40004000000 */
[----:B------:R-:W-:-:S02]  /*9e10*/  LOP3.LUT R50, R0, 0x1c, RZ, 0xfc, !PT ;  /* 0x0000001c00327812 */ /* 0x000fc400078efcff */
[----:B------:R-:W-:Y:S02]  /*9e20*/  ISETP.NE.U32.AND P2, PT, R6, RZ, PT ;  /* 0x000000ff0600720c */ /* 0x000fe40003f45070 */
[----:B------:R-:W-:Y:S02]  /*9e30*/  SEL R6, RZ, 0x4, P1 ;  /* 0x00000004ff067807 */ /* 0x000fe40000800000 */
[----:B-1----:R-:W-:Y:S02]  /*9e40*/  IADD3 R48, P1, R147, R44, RZ ;  /* 0x0000002c93307210 */ /* 0x002fe40007f3e0ff */
        /* <DEDUP_REMOVED lines=14> */
[----:B-1----:R-:W-:Y:S02]  /*9f30*/  SEL R48, RZ, 0x4, P1 ;  /* 0x00000004ff307807 */ /* 0x002fe40000800000 */
[----:B------:R-:W-:Y:S02]  /*9f40*/  ISETP.GE.AND P1, PT, R50, UR5, PT ;  /* 0x0000000532007c0c */ /* 0x000fe4000bf26270 */
[----:B------:R-:W-:Y:S02]  /*9f50*/  SEL R48, R48, RZ, !P0 ;  /* 0x000000ff30307207 */ /* 0x000fe40004000000 */
[----:B------:R-:W-:Y:S02]  /*9f60*/  SEL R6, RZ, 0x4, P1 ;  /* 0x00000004ff067807 */ /* 0x000fe40000800000 */
[----:B------:R-:W-:Y:S01]  /*9f70*/  ISETP.NE.U32.AND P3, PT, R48, RZ, PT ;  /* 0x000000ff3000720c */ /* 0x000fe20003f65070 */
[----:B------:R-:W-:Y:S01]  /*9f80*/  IMAD.WIDE R48, R168, 0x4, R44 ;  /* 0x00000004a8307825 */ /* 0x000fe200078e022c */
[----:B------:R-:W-:-:S02]  /*9f90*/  SEL R6, R6, RZ, !P0 ;  /* 0x000000ff06067207 */ /* 0x000fc40004000000 */
[----:B------:R-:W-:Y:S02]  /*9fa0*/  ISETP.GE.AND P1, PT, R51, UR5, PT ;  /* 0x0000000533007c0c */ /* 0x000fe4000bf26270 */
[----:B------:R-:W-:Y:S01]  /*9fb0*/  LOP3.LUT R50, R0, 0x28, RZ, 0xfc, !PT ;  /* 0x0000002800327812 */ /* 0x000fe200078efcff */
[----:B------:R1:W-:Y:S01]  /*9fc0*/  LDGSTS.E [R5+0x3000], [R48.64], P2 ;  /* 0x0300000030057fae */ /* 0x0003e20009121846 */
[----:B------:R-:W-:Y:S02]  /*9fd0*/  ISETP.NE.U32.AND P2, PT, R6, RZ, PT ;  /* 0x000000ff0600720c */ /* 0x000fe40003f45070 */
[----:B------:R-:W-:Y:S02]  /*9fe0*/  SEL R6, RZ, 0x4, P1 ;  /* 0x00000004ff067807 */ /* 0x000fe40000800000 */
[----:B------:R-:W-:Y:S02]  /*9ff0*/  ISETP.GE.AND P1, PT, R50, UR5, PT ;  /* 0x0000000532007c0c */ /* 0x000fe4000bf26270 */
[----:B------:R-:W-:-:S02]  /*a000*/  SEL R6, R6, RZ, !P0 ;  /* 0x000000ff06067207 */ /* 0x000fc40004000000 */
[C---:B------:R-:W-:Y:S02]  /*a010*/  LOP3.LUT R50, R0.reuse, 0x2c, RZ, 0xfc, !PT ;  /* 0x0000002c00327812 */ /* 0x040fe400078efcff */
[----:B------:R-:W-:Y:S01]  /*a020*/  LOP3.LUT R51, R0, 0x30, RZ, 0xfc, !PT ;  /* 0x0000003000337812 */ /* 0x000fe200078efcff */
[----:B-1----:R-:W-:-:S05]  /*a030*/  IMAD.WIDE R48, R170, 0x4, R44 ;  /* 0x00000004aa307825 */ /* 0x002fca00078e022c */
[----:B------:R1:W-:Y:S01]  /*a040*/  LDGSTS.E [R5+0x3800], [R48.64], P3 ;  /* 0x0380000030057fae */ /* 0x0003e20009921846 */
[----:B------:R-:W-:Y:S02]  /*a050*/  ISETP.NE.U32.AND P3, PT, R6, RZ, PT ;  /* 0x000000ff0600720c */ /* 0x000fe40003f65070 */
[----:B-1----:R-:W-:Y:S02]  /*a060*/  SEL R48, RZ, 0x4, P1 ;  /* 0x00000004ff307807 */ /* 0x002fe40000800000 */
[----:B------:R-:W-:Y:S02]  /*a070*/  ISETP.GE.AND P1, PT, R50, UR5, PT ;  /* 0x0000000532007c0c */ /* 0x000fe4000bf26270 */
[----:B------:R-:W-:Y:S01]  /*a080*/  SEL R6, R48, RZ, !P0 ;  /* 0x000000ff30067207 */ /* 0x000fe20004000000 */
[----:B------:R-:W-:Y:S01]  /*a090*/  IMAD.WIDE R48, R172, 0x4, R44 ;  /* 0x00000004ac307825 */ /* 0x000fe200078e022c */
[----:B------:R-:W-:Y:S02]  /*a0a0*/  LOP3.LUT R50, R0, 0x34, RZ, 0xfc, !PT ;  /* 0x0000003400327812 */ /* 0x000fe400078efcff */
[----:B------:R-:W-:-:S02]  /*a0b0*/  ISETP.NE.U32.AND P4, PT, R6, RZ, PT ;  /* 0x000000ff0600720c */ /* 0x000fc40003f85070 */
[----:B------:R-:W-:Y:S01]  /*a0c0*/  SEL R6, RZ, 0x4, P1 ;  /* 0x00000004ff067807 */ /* 0x000fe20000800000 */
[----:B------:R1:W-:Y:S01]  /*a0d0*/  LDGSTS.E [R5+0x4000], [R48.64], P2 ;  /* 0x0400000030057fae */ /* 0x0003e20009121846 */
[----:B------:R-:W-:Y:S02]  /*a0e0*/  ISETP.GE.AND P1, PT, R51, UR5, PT ;  /* 0x0000000533007c0c */ /* 0x000fe4000bf26270 */
[----:B------:R-:W-:Y:S02]  /*a0f0*/  SEL R6, R6, RZ, !P0 ;  /* 0x000000ff06067207 */ /* 0x000fe40004000000 */
[----:B------:R-:W-:Y:S02]  /*a100*/  LOP3.LUT R51, R0, 0x3c, RZ, 0xfc, !PT ;  /* 0x0000003c00337812 */ /* 0x000fe400078efcff */
[----:B------:R-:W-:Y:S02]  /*a110*/  ISETP.NE.U32.AND P2, PT, R6, RZ, PT ;  /* 0x000000ff0600720c */ /* 0x000fe40003f45070 */
[----:B------:R-:W-:-:S02]  /*a120*/  SEL R6, RZ, 0x4, P1 ;  /* 0x00000004ff067807 */ /* 0x000fc40000800000 */
[----:B------:R-:W-:Y:S01]  /*a130*/  ISETP.GE.AND P1, PT, R50, UR5, PT ;  /* 0x0000000532007c0c */ /* 0x000fe2000bf26270 */
[--C-:B-1----:R-:W-:Y:S01]  /*a140*/  IMAD.WIDE R48, R174, 0x4, R44.reuse ;  /* 0x00000004ae307825 */ /* 0x102fe200078e022c */
[----:B------:R-:W-:Y:S02]  /*a150*/  SEL R6, R6, RZ, !P0 ;  /* 0x000000ff06067207 */ /* 0x000fe40004000000 */
[----:B------:R-:W-:Y:S02]  /*a160*/  LOP3.LUT R50, R0, 0x38, RZ, 0xfc, !PT ;  /* 0x0000003800327812 */ /* 0x000fe400078efcff */
[----:B------:R1:W-:Y:S01]  /*a170*/  LDGSTS.E [R5+0x4800], [R48.64], P3 ;  /* 0x0480000030057fae */ /* 0x0003e20009921846 */
[----:B------:R-:W-:Y:S01]  /*a180*/  ISETP.NE.U32.AND P3, PT, R6, RZ, PT ;  /* 0x000000ff0600720c */ /* 0x000fe20003f65070 */
[----:B-1----:R-:W-:-:S05]  /*a190*/  IMAD.WIDE R48, R176, 0x4, R44 ;  /* 0x00000004b0307825 */ /* 0x002fca00078e022c */
[----:B------:R1:W-:Y:S02]  /*a1a0*/  LDGSTS.E [R5+0x5000], [R48.64], P4 ;  /* 0x0500000030057fae */ /* 0x0003e4000a121846 */
        /* <DEDUP_REMOVED lines=122> */
[----:B------:R1:W-:Y:S02]  /*a950*/  LDGSTS.E [R5+0xd800], [R48.64], P3 ;  /* 0x0d80000030057fae */ /* 0x0003e40009921846 */
[----:B-1----:R-:W-:-:S05]  /*a960*/  IMAD.WIDE R48, R212, 0x4, R44 ;  /* 0x00000004d4307825 */ /* 0x002fca00078e022c */
[----:B------:R1:W-:Y:S02]  /*a970*/  LDGSTS.E [R5+0xe000], [R48.64], P4 ;  /* 0x0e00000030057fae */ /* 0x0003e4000a121846 */
[----:B-1----:R-:W-:Y:S02]  /*a980*/  SEL R48, RZ, 0x4, P1 ;  /* 0x00000004ff307807 */ /* 0x002fe40000800000 */
[----:B------:R-:W-:Y:S02]  /*a990*/  ISETP.NE.U32.AND P1, PT, R6, RZ, PT ;  /* 0x000000ff0600720c */ /* 0x000fe40003f25070 */
[----:B------:R-:W-:Y:S01]  /*a9a0*/  SEL R6, R48, RZ, !P0 ;  /* 0x000000ff30067207 */ /* 0x000fe20004000000 */
[----:B------:R-:W-:-:S03]  /*a9b0*/  IMAD.WIDE R48, R214, 0x4, R44 ;  /* 0x00000004d6307825 */ /* 0x000fc600078e022c */
[----:B------:R-:W-:Y:S02]  /*a9c0*/  ISETP.NE.U32.AND P3, PT, R6, RZ, PT ;  /* 0x000000ff0600720c */ /* 0x000fe40003f65070 */
[----:B------:R1:W-:Y:S02]  /*a9d0*/  LDGSTS.E [R5+0xe800], [R48.64], P2 ;  /* 0x0e80000030057fae */ /* 0x0003e40009121846 */
[----:B-1----:R-:W-:-:S05]  /*a9e0*/  IMAD.WIDE R48, R216, 0x4, R44 ;  /* 0x00000004d8307825 */ /* 0x002fca00078e022c */
[----:B------:R1:W-:Y:S01]  /*a9f0*/  LDGSTS.E [R5+0xf000], [R48.64], P1 ;  /* 0x0f00000030057fae */ /* 0x0003e20008921846 */
[----:B------:R-:W-:Y:S02]  /*aa00*/  ISETP.GE.AND P1, PT, R51, UR5, PT ;  /* 0x0000000533007c0c */ /* 0x000fe4000bf26270 */
[----:B------:R-:W-:Y:S01]  /*aa10*/  LOP3.LUT R51, R0, 0x1a, RZ, 0xfc, !PT ;  /* 0x0000001a00337812 */ /* 0x000fe200078efcff */
[----:B-1----:R-:W-:-:S05]  /*aa20*/  IMAD.WIDE R48, R218, 0x4, R44 ;  /* 0x00000004da307825 */ /* 0x002fca00078e022c */
[----:B------:R1:W-:Y:S02]  /*aa30*/  LDGSTS.E [R5+0xf800], [R48.64], P3 ;  /* 0x0f80000030057fae */ /* 0x0003e40009921846 */
[----:B-1----:R-:W-:Y:S02]  /*aa40*/  SEL R5, RZ, 0x4, P1 ;  /* 0x00000004ff057807 */ /* 0x002fe40000800000 */
[----:B------:R-:W-:Y:S02]  /*aa50*/  ISETP.GE.AND P1, PT, R50, UR5, PT ;  /* 0x0000000532007c0c */ /* 0x000fe4000bf26270 */
[----:B------:R-:W-:Y:S02]  /*aa60*/  SEL R5, R5, RZ, !P0 ;  /* 0x000000ff05057207 */ /* 0x000fe40004000000 */
[----:B------:R-:W-:Y:S02]  /*aa70*/  SEL R6, RZ, 0x4, P1 ;  /* 0x00000004ff067807 */ /* 0x000fe40000800000 */
[----:B------:R-:W-:-:S02]  /*aa80*/  ISETP.NE.U32.AND P1, PT, R5, RZ, PT ;  /* 0x000000ff0500720c */ /* 0x000fc40003f25070 */
[----:B------:R-:W-:Y:S02]  /*aa90*/  SEL R5, R6, RZ, !P0 ;  /* 0x000000ff06057207 */ /* 0x000fe40004000000 */
[----:B------:R-:W-:Y:S02]  /*aaa0*/  IADD3 R48, P3, R250, R44, RZ ;  /* 0x0000002cfa307210 */ /* 0x000fe40007f7e0ff */
[----:B------:R-:W-:Y:S01]  /*aab0*/  ISETP.NE.U32.AND P2, PT, R5, RZ, PT ;  /* 0x000000ff0500720c */ /* 0x000fe20003f45070 */
[----:B------:R-:W-:Y:S01]  /*aac0*/  IMAD R5, R11, 0x10000, R138 ;  /* 0x000100000b057824 */ /* 0x000fe200078e028a */
[----:B------:R-:W-:Y:S01]  /*aad0*/  LOP3.LUT R50, R0, 0xa, RZ, 0xfc, !PT ;  /* 0x0000000a00327812 */ /* 0x000fe200078efcff */
[----:B------:R-:W-:-:S05]  /*aae0*/  IMAD.X R49, R45, 0x1, R162, P3 ;  /* 0x000000012d317824 */ /* 0x000fca00018e06a2 */
        /* <DEDUP_REMOVED lines=197> */
[----:B------:R-:W-:-:S04]  /*b740*/  SEL R6, R6, RZ, !P0 ;  /* 0x000000ff06067207 */ /* 0x000fc80004000000 */
[----:B------:R-:W-:Y:S02]  /*b750*/  ISETP.NE.U32.AND P2, PT, R6, RZ, PT ;  /* 0x000000ff0600720c */ /* 0x000fe40003f45070 */
[----:B------:R-:W-:Y:S02]  /*b760*/  SEL R6, RZ, 0x4, P1 ;  /* 0x00000004ff067807 */ /* 0x000fe40000800000 */
[----:B------:R-:W-:Y:S01]  /*b770*/  ISETP.GE.AND P1, PT, R50, UR5, PT ;  /* 0x0000000532007c0c */ /* 0x000fe2000bf26270 */
[--C-:B-1----:R-:W-:Y:S01]  /*b780*/  IMAD.WIDE R48, R211, 0x4, R44.reuse ;  /* 0x00000004d3307825 */ /* 0x102fe200078e022c */
[----:B------:R-:W-:Y:S02]  /*b790*/  SEL R6, R6, RZ, !P0 ;  /* 0x000000ff06067207 */ /* 0x000fe40004000000 */
[----:B--2---:R-:W-:Y:S02]  /*b7a0*/  LOP3.LUT R50, R220, 0x7f, RZ, 0xc0, !PT ;  /* 0x0000007fdc327812 */ /* 0x004fe400078ec0ff */
        /* <DEDUP_REMOVED lines=8> */
[----:B------:R1:W-:Y:S01]  /*b830*/  LDGSTS.E [R5+0xec00], [R48.64], P2 ;  /* 0x0ec0000030057fae */ /* 0x0003e20009121846 */
[----:B------:R-:W-:Y:S01]  /*b840*/  LOP3.LUT R6, R3, 0x20, RZ, 0x3c, !PT ;  /* 0x0000002003067812 */ /* 0x000fe200078e3cff */
[----:B-1----:R-:W-:-:S05]  /*b850*/  IMAD.WIDE R48, R217, 0x4, R44 ;  /* 0x00000004d9307825 */ /* 0x002fca00078e022c */
[----:B------:R1:W-:Y:S01]  /*b860*/  LDGSTS.E [R5+0xf400], [R48.64], P1 ;  /* 0x0f40000030057fae */ /* 0x0003e20008921846 */
[----:B------:R-:W-:Y:S01]  /*b870*/  ISETP.GE.AND P1, PT, R50, UR5, PT ;  /* 0x0000000532007c0c */ /* 0x000fe2000bf26270 */
[----:B------:R-:W-:Y:S01]  /*b880*/  UIADD3 UR5, UR5, -0x80, URZ ;  /* 0xffffff8005057890 */ /* 0x000fe2000fffe03f */
[----:B-1----:R-:W-:-:S05]  /*b890*/  IMAD.WIDE R48, R219, 0x4, R44 ;  /* 0x00000004db307825 */ /* 0x002fca00078e022c */
[----:B------:R1:W-:Y:S04]  /*b8a0*/  LDGSTS.E [R5+0xfc00], [R48.64], P3 ;  /* 0x0fc0000030057fae */ /* 0x0003e80009921846 */
[----:B------:R-:W0:Y:S01]  /*b8b0*/  LDGDEPBAR ;  /* 0x00000000000079af */ /* 0x000e220000000000 */
[----:B-1----:R-:W-:Y:S02]  /*b8c0*/  SEL R5, RZ, 0x4, P1 ;  /* 0x00000004ff057807 */ /* 0x002fe40000800000 */
[----:B------:R-:W-:Y:S02]  /*b8d0*/  IADD3 R48, P1, R4, R137, RZ ;  /* 0x0000008904307210 */ /* 0x000fe40007f3e0ff */
[----:B------:R-:W-:-:S03]  /*b8e0*/  SEL R5, R5, RZ, !P0 ;  /* 0x000000ff05057207 */ /* 0x000fc60004000000 */
[----:B------:R-:W-:Y:S01]  /*b8f0*/  IMAD.X R49, R136, 0x1, R7, P1 ;  /* 0x0000000188317824 */ /* 0x000fe200008e0607 */
[----:B------:R-:W-:Y:S01]  /*b900*/  ISETP.NE.U32.AND P0, PT, R5, RZ, PT ;  /* 0x000000ff0500720c */ /* 0x000fe20003f05070 */
[----:B------:R-:W-:-:S12]  /*b910*/  IMAD R5, R11, 0x8000, R3 ;  /* 0x000080000b057824 */ /* 0x000fd800078e0203 */
[----:B------:R1:W-:Y:S02]  /*b920*/  LDGSTS.E [R5+0x20000], [R48.64], P0 ;  /* 0x2000000030057fae */ /* 0x0003e40008121846 */
[----:B-1----:R-:W-:-:S05]  /*b930*/  IADD3 R48, P1, R4, R129, RZ ;  /* 0x0000008104307210 */ /* 0x002fca0007f3e0ff */
[----:B------:R-:W-:-:S05]  /*b940*/  IMAD.X R49, R128, 0x1, R7, P1 ;  /* 0x0000000180317824 */ /* 0x000fca00008e0607 */
        /* <DEDUP_REMOVED lines=16> */
[----:B-1----:R-:W-:Y:S02]  /*ba50*/  IADD3 R48, P1, R4, R14, RZ ;  /* 0x0000000e04307210 */ /* 0x002fe40007f3e0ff */
[----:B------:R-:W-:-:S03]  /*ba60*/  IADD3 R14, P2, R14, R9, RZ ;  /* 0x000000090e0e7210 */ /* 0x000fc60007f5e0ff */
[C---:B------:R-:W-:Y:S02]  /*ba70*/  IMAD.X R49, R26.reuse, 0x1, R7, P1 ;  /* 0x000000011a317824 */ /* 0x040fe400008e0607 */
[----:B------:R-:W-:-:S03]  /*ba80*/  IMAD.X R26, R26, 0x1, R8, P2 ;  /* 0x000000011a1a7824 */ /* 0x000fc600010e0608 */
[----:B------:R1:W-:Y:S02]  /*ba90*/  LDGSTS.E [R5+0x27000], [R48.64], P0 ;  /* 0x2700000030057fae */ /* 0x0003e40008121846 */
[----:B-1----:R-:W-:Y:S01]  /*baa0*/  IADD3 R48, P1, R4, R135, RZ ;  /* 0x0000008704307210 */ /* 0x002fe20007f3e0ff */
[----:B------:R-:W-:Y:S01]  /*bab0*/  IMAD R5, R11, 0x8000, R6 ;  /* 0x000080000b057824 */ /* 0x000fe200078e0206 */
[----:B------:R-:W-:-:S03]  /*bac0*/  LOP3.LUT R6, R3, 0x40, RZ, 0x3c, !PT ;  /* 0x0000004003067812 */ /* 0x000fc600078e3cff */
        /* <DEDUP_REMOVED lines=29> */
[----:B-1----:R-:W-:Y:S01]  /*bca0*/  IADD3 R48, P1, R4, R133, RZ ;  /* 0x0000008504307210 */ /* 0x002fe20007f3e0ff */
[----:B------:R-:W-:Y:S02]  /*bcb0*/  IMAD R5, R11, 0x8000, R6 ;  /* 0x000080000b057824 */ /* 0x000fe400078e0206 */
[----:B------:R-:W-:Y:S02]  /*bcc0*/  IMAD.MOV.U32 R6, RZ, RZ, c[0x0][0x188] ;  /* 0x00006200ff067624 */ /* 0x000fe400078e00ff */
[----:B------:R-:W-:Y:S02]  /*bcd0*/  IMAD.X R49, R132, 0x1, R7, P1 ;  /* 0x0000000184317824 */ /* 0x000fe400008e0607 */
[----:B------:R-:W-:-:S03]  /*bce0*/  IMAD.SHL.U32 R6, R6, 0x80, RZ ;  /* 0x0000008006067824 */ /* 0x000fc600078e00ff */
        /* <DEDUP_REMOVED lines=31> */
[----:B------:R-:W-:-:S04]  /*bee0*/  IMAD R5, R11, 0x8000, R252 ;  /* 0x000080000b057824 */ /* 0x000fc800078e02fc */
[----:B------:R-:W-:-:S05]  /*bef0*/  IMAD.X R49, R130, 0x1, R7, P1 ;  /* 0x0000000182317824 */ /* 0x000fca00008e0607 */
[----:B------:R1:W-:Y:S02]  /*bf00*/  LDGSTS.E [R5+0x20c00], [R48.64], P0 ;  /* 0x20c0000030057fae */ /* 0x0003e40008121846 */
[----:B-1----:R-:W-:Y:S02]  /*bf10*/  IADD3 R48, P1, R4, R123, RZ ;  /* 0x0000007b04307210 */ /* 0x002fe40007f3e0ff */
[----:B------:R-:W-:-:S03]  /*bf20*/  IADD3 R123, P2, R123, R9, RZ ;  /* 0x000000097b7b7210 */ /* 0x000fc60007f5e0ff */
[C---:B------:R-:W-:Y:S02]  /*bf30*/  IMAD.X R49, R122.reuse, 0x1, R7, P1 ;  /* 0x000000017a317824 */ /* 0x040fe400008e0607 */
[--C-:B------:R-:W-:Y:S01]  /*bf40*/  IMAD.X R122, R122, 0x1, R8.reuse, P2 ;  /* 0x000000017a7a7824 */ /* 0x100fe200010e0608 */
[----:B------:R-:W-:Y:S02]  /*bf50*/  IADD3 R137, P2, R137, R9, RZ ;  /* 0x0000000989897210 */ /* 0x000fe40007f5e0ff */
[----:B------:R1:W-:Y:S03]  /*bf60*/  LDGSTS.E [R5+0x21c00], [R48.64], P0 ;  /* 0x21c0000030057fae */ /* 0x0003e60008121846 */
[----:B------:R-:W-:Y:S01]  /*bf70*/  IMAD.X R136, R136, 0x1, R8, P2 ;  /* 0x0000000188887824 */ /* 0x000fe200010e0608 */
        /* <DEDUP_REMOVED lines=11> */
[-C--:B------:R-:W-:Y:S02]  /*c030*/  IADD3 R121, P3, R121, R9.reuse, RZ ;  /* 0x0000000979797210 */ /* 0x080fe40007f7e0ff */
[----:B------:R1:W-:Y:S03]  /*c040*/  LDGSTS.E [R5+0x23c00], [R48.64], P0 ;  /* 0x23c0000030057fae */ /* 0x0003e60008121846 */
[----:B------:R-:W-:Y:S01]  /*c050*/  IMAD.X R120, R120, 0x1, R8, P3 ;  /* 0x0000000178787824 */ /* 0x000fe200018e0608 */
[----:B------:R-:W-:-:S05]  /*c060*/  IADD3 R135, P3, R135, R9, RZ ;  /* 0x0000000987877210 */ /* 0x000fca0007f7e0ff */
[----:B------:R-:W-:Y:S01]  /*c070*/  IMAD.X R134, R134, 0x1, R8, P3 ;  /* 0x0000000186867824 */ /* 0x000fe200018e0608 */
[----:B-1----:R-:W-:-:S05]  /*c080*/  IADD3 R48, P1, R4, R27, RZ ;  /* 0x0000001b04307210 */ /* 0x002fca0007f3e0ff */
[----:B------:R-:W-:-:S05]  /*c090*/  IMAD.X R49, R39, 0x1, R7, P1 ;  /* 0x0000000127317824 */ /* 0x000fca00008e0607 */
[----:B------:R1:W-:Y:S02]  /*c0a0*/  LDGSTS.E [R5+0x24c00], [R48.64], P0 ;  /* 0x24c0000030057fae */ /* 0x0003e40008121846 */
        /* <DEDUP_REMOVED lines=9> */
[----:B------:R-:W-:Y:S02]  /*c140*/  IADD3 R133, P4, R133, R9, RZ ;  /* 0x0000000985857210 */ /* 0x000fe40007f9e0ff */
[----:B-1----:R-:W-:-:S03]  /*c150*/  IADD3 R48, P1, R4, R15, RZ ;  /* 0x0000000f04307210 */ /* 0x002fc60007f3e0ff */
[----:B------:R-:W-:Y:S02]  /*c160*/  IMAD.X R132, R132, 0x1, R8, P4 ;  /* 0x0000000184847824 */ /* 0x000fe400020e0608 */
[----:B------:R-:W-:-:S05]  /*c170*/  IMAD.X R49, R28, 0x1, R7, P1 ;  /* 0x000000011c317824 */ /* 0x000fca00008e0607 */
[----:B------:R1:W-:Y:S02]  /*c180*/  LDGSTS.E [R5+0x26c00], [R48.64], P0 ;  /* 0x26c0000030057fae */ /* 0x0003e40008121846 */
[----:B-1----:R-:W-:Y:S02]  /*c190*/  IADD3 R48, P1, R4, R43, RZ ;  /* 0x0000002b04307210 */ /* 0x002fe40007f3e0ff */
[----:B------:R-:W-:-:S03]  /*c1a0*/  IADD3 R43, P5, R43, R9, RZ ;  /* 0x000000092b2b7210 */ /* 0x000fc60007fbe0ff */
[C---:B------:R-:W-:Y:S01]  /*c1b0*/  IMAD.X R49, R20.reuse, 0x1, R7, P1 ;  /* 0x0000000114317824 */ /* 0x040fe200008e0607 */
[-C--:B------:R-:W-:Y:S01]  /*c1c0*/  IADD3 R15, P1, R15, R9.reuse, RZ ;  /* 0x000000090f0f7210 */ /* 0x080fe20007f3e0ff */
[--C-:B------:R-:W-:Y:S01]  /*c1d0*/  IMAD.X R20, R20, 0x1, R8.reuse, P5 ;  /* 0x0000000114147824 */ /* 0x100fe200028e0608 */
[-C--:B------:R-:W-:Y:S02]  /*c1e0*/  IADD3 R17, P5, R17, R9.reuse, RZ ;  /* 0x0000000911117210 */ /* 0x080fe40007fbe0ff */
[----:B------:R1:W-:Y:S01]  /*c1f0*/  LDGSTS.E [R5+0x27c00], [R48.64], P0 ;  /* 0x27c0000030057fae */ /* 0x0003e20008121846 */
[--C-:B------:R-:W-:Y:S01]  /*c200*/  IMAD.X R28, R28, 0x1, R8.reuse, P1 ;  /* 0x000000011c1c7824 */ /* 0x100fe200008e0608 */
[-C--:B------:R-:W-:Y:S01]  /*c210*/  IADD3 R25, P1, R25, R9.reuse, RZ ;  /* 0x0000000919197210 */ /* 0x080fe20007f3e0ff */
[--C-:B------:R-:W-:Y:S01]  /*c220*/  IMAD.X R34, R34, 0x1, R8.reuse, P5 ;  /* 0x0000000122227824 */ /* 0x100fe200028e0608 */
[----:B------:R-:W-:Y:S01]  /*c230*/  LEA R140, P0, R6, R44, 0x2 ;  /* 0x0000002c068c7211 */ /* 0x000fe200078010ff */
[----:B------:R-:W0:Y:S01]  /*c240*/  LDGDEPBAR ;  /* 0x00000000000079af */ /* 0x000e220000000000 */
[-C--:B------:R-:W-:Y:S01]  /*c250*/  IADD3 R31, P5, R31, R9.reuse, RZ ;  /* 0x000000091f1f7210 */ /* 0x080fe20007fbe0ff */
[--C-:B------:R-:W-:Y:S01]  /*c260*/  IMAD.X R38, R38, 0x1, R8.reuse, P1 ;  /* 0x0000000126267824 */ /* 0x100fe200008e0608 */
[-C--:B------:R-:W-:Y:S01]  /*c270*/  IADD3 R111, P1, R111, R9.reuse, RZ ;  /* 0x000000096f6f7210 */ /* 0x080fe20007f3e0ff */
[----:B------:R-:W-:Y:S01]  /*c280*/  IMAD.X R139, R45, 0x1, R151, P0 ;  /* 0x000000012d8b7824 */ /* 0x000fe200000e0697 */
[-C--:B------:R-:W-:Y:S01]  /*c290*/  IADD3 R16, P0, R16, R9.reuse, RZ ;  /* 0x0000000910107210 */ /* 0x080fe20007f1e0ff */
[--C-:B------:R-:W-:Y:S01]  /*c2a0*/  IMAD.X R41, R41, 0x1, R8.reuse, P5 ;  /* 0x0000000129297824 */ /* 0x100fe200028e0608 */
        /* <DEDUP_REMOVED lines=8> */
[----:B------:R-:W-:Y:S01]  /*c330*/  ISETP.NE.U32.AND P1, PT, R142, UR4, PT ;  /* 0x000000048e007c0c */ /* 0x000fe2000bf25070 */
[--C-:B------:R-:W-:Y:S01]  /*c340*/  IMAD.X R39, R39, 0x1, R8.reuse, P0 ;  /* 0x0000000127277824 */ /* 0x100fe200000e0608 */
[----:B------:R-:W-:Y:S01]  /*c350*/  IADD3 R113, P0, R113, R9, RZ ;  /* 0x0000000971717210 */ /* 0x000fe20007f1e0ff */
[----:B------:R-:W-:-:S04]  /*c360*/  IMAD.X R130, R130, 0x1, R8, P5 ;  /* 0x0000000182827824 */ /* 0x000fc800028e0608 */
[----:B------:R-:W-:Y:S01]  /*c370*/  IMAD.X R112, R112, 0x1, R8, P0 ;  /* 0x0000000170707824 */ /* 0x000fe200000e0608 */
[----:B------:R-:W-:-:S05]  /*c380*/  IADD3 R127, P0, R127, R9, RZ ;  /* 0x000000097f7f7210 */ /* 0x000fca0007f1e0ff */
[----:B------:R-:W-:Y:S01]  /*c390*/  IMAD.X R126, R126, 0x1, R8, P0 ;  /* 0x000000017e7e7824 */ /* 0x000fe200000e0608 */
[----:B-1----:R-:W-:Y:S01]  /*c3a0*/  @!P1 CALL.REL.NOINC `(.L_x_1) ;  /* 0x0000001000009944 */ /* 0x002fe20003c00000 */
[----:B------:R-:W-:Y:S05]  /*c3b0*/  BRA `(.L_x_2) ;  /* 0xffffc47000007947 */ /* 0x000fea000383ffff */
.L_x_1:
[----:B------:R-:W2:Y:S01]  /*c3c0*/  LDL.LU R18, [R1+0x84] ;  /* 0x0000840001127983 */ /* 0x000ea20000300800 */
[----:B------:R-:W-:-:S04]  /*c3d0*/  DEPBAR.LE SB0, 0x0 ;  /* 0x000080000000791a */ /* 0x000fc80000000000 */
[----:B------:R-:W3:Y:S04]  /*c3e0*/  LDL.LU R17, [R1+0x80] ;  /* 0x0000800001117983 */ /* 0x000ee80000300800 */
[----:B------:R-:W1:Y:S01]  /*c3f0*/  S2R R5, SR_TID.X ;  /* 0x0000000000057919 */ /* 0x000e620000002100 */
[----:B------:R-:W-:Y:S02]  /*c400*/  IMAD.MOV.U32 R7, RZ, RZ, R96 ;  /* 0x000000ffff077224 */ /* 0x000fe400078e0060 */
[----:B------:R-:W-:Y:S01]  /*c410*/  IMAD.MOV.U32 R11, RZ, RZ, R97 ;  /* 0x000000ffff0b7224 */ /* 0x000fe200078e0061 */
[----:B------:R-:W4:Y:S01]  /*c420*/  LDL.LU R31, [R1+0x7c] ;  /* 0x00007c00011f7983 */ /* 0x000f220000300800 */
[----:B------:R-:W-:Y:S02]  /*c430*/  IMAD.MOV.U32 R15, RZ, RZ, R98 ;  /* 0x000000ffff0f7224 */ /* 0x000fe400078e0062 */
[----:B------:R-:W-:Y:S01]  /*c440*/  IMAD.MOV.U32 R27, RZ, RZ, R52 ;  /* 0x000000ffff1b7224 */ /* 0x000fe200078e0034 */
[----:B------:R-:W4:Y:S01]  /*c450*/  LDL.LU R30, [R1+0x78] ;  /* 0x00007800011e7983 */ /* 0x000f220000300800 */
[----:B-1----:R-:W-:-:S03]  /*c460*/  IMAD.SHL.U32 R0, R5, 0x400, RZ ;  /* 0x0000040005007824 */ /* 0x002fc600078e00ff */
[----:B------:R-:W4:Y:S01]  /*c470*/  LDL.LU R29, [R1+0x74] ;  /* 0x00007400011d7983 */ /* 0x000f220000300800 */
[C---:B------:R-:W-:Y:S02]  /*c480*/  IMAD.SHL.U32 R3, R5.reuse, 0x20, RZ ;  /* 0x0000002005037824 */ /* 0x040fe400078e00ff */
[C---:B------:R-:W-:Y:S01]  /*c490*/  IMAD.SHL.U32 R2, R5.reuse, 0x4, RZ ;  /* 0x0000000405027824 */ /* 0x040fe200078e00ff */
[----:B------:R-:W-:Y:S01]  /*c4a0*/  LOP3.LUT R0, R0, 0x6000, RZ, 0xc0, !PT ;  /* 0x0000600000007812 */ /* 0x000fe200078ec0ff */
[C---:B-----5:R-:W-:Y:S01]  /*c4b0*/  IMAD.SHL.U32 R4, R5.reuse, 0x10, RZ ;  /* 0x0000001005047824 */ /* 0x060fe200078e00ff */
[----:B------:R-:W4:Y:S02]  /*c4c0*/  LDL.LU R46, [R1+0x70] ;  /* 0x00007000012e7983 */ /* 0x000f240000300800 */
[----:B------:R-:W-:Y:S01]  /*c4d0*/  LOP3.LUT R3, R0, 0x60, R3, 0xf8, !PT ;  /* 0x0000006000037812 */ /* 0x000fe200078ef803 */
[----:B------:R-:W-:Y:S01]  /*c4e0*/  IMAD.SHL.U32 R0, R5, 0x1000, RZ ;  /* 0x0000100005007824 */ /* 0x000fe200078e00ff */
[----:B------:R-:W-:-:S02]  /*c4f0*/  LOP3.LUT R5, R4, 0xff0, RZ, 0xc0, !PT ;  /* 0x00000ff004057812 */ /* 0x000fc400078ec0ff */
[----:B------:R-:W-:Y:S01]  /*c500*/  LOP3.LUT R2, R3, 0x370, R2, 0x78, !PT ;  /* 0x0000037003027812 */ /* 0x000fe200078e7802 */
[----:B------:R-:W-:Y:S01]  /*c510*/  IMAD.MOV.U32 R39, RZ, RZ, R53 ;  /* 0x000000ffff277224 */ /* 0x000fe200078e0035 */
[----:B------:R-:W-:Y:S01]  /*c520*/  LOP3.LUT R20, R5, 0x6000, R0, 0xf8, !PT ;  /* 0x0000600005147812 */ /* 0x000fe200078ef800 */
[----:B------:R-:W-:Y:S02]  /*c530*/  IMAD.MOV.U32 R43, RZ, RZ, R54 ;  /* 0x000000ffff2b7224 */ /* 0x000fe400078e0036 */
[----:B------:R-:W-:Y:S02]  /*c540*/  IMAD.MOV.U32 R4, RZ, RZ, R68 ;  /* 0x000000ffff047224 */ /* 0x000fe400078e0044 */
[----:B------:R-:W-:Y:S02]  /*c550*/  IMAD.IADD R2, R2, 0x1, R165 ;  /* 0x0000000102027824 */ /* 0x000fe400078e02a5 */
[----:B------:R-:W-:Y:S02]  /*c560*/  IMAD.MOV.U32 R5, RZ, RZ, R64 ;  /* 0x000000ffff057224 */ /* 0x000fe400078e0040 */
[----:B------:R-:W-:Y:S01]  /*c570*/  IMAD.MOV.U32 R6, RZ, RZ, R76 ;  /* 0x000000ffff067224 */ /* 0x000fe200078e004c */
[----:B------:R-:W-:Y:S01]  /*c580*/  BAR.SYNC.DEFER_BLOCKING 0x0 ;  /* 0x0000000000007b1d */ /* 0x000fe20000010000 */
[----:B------:R-:W-:-:S02]  /*c590*/  IMAD.MOV.U32 R8, RZ, RZ, R69 ;  /* 0x000000ffff087224 */ /* 0x000fc400078e0045 */
[----:B------:R-:W-:Y:S02]  /*c5a0*/  IMAD.MOV.U32 R9, RZ, RZ, R65 ;  /* 0x000000ffff097224 */ /* 0x000fe400078e0041 */
[----:B------:R-:W-:Y:S02]  /*c5b0*/  IMAD.MOV.U32 R10, RZ, RZ, R77 ;  /* 0x000000ffff0a7224 */ /* 0x000fe400078e004d */
[----:B------:R-:W-:Y:S02]  /*c5c0*/  IMAD.MOV.U32 R12, RZ, RZ, R70 ;  /* 0x000000ffff0c7224 */ /* 0x000fe400078e0046 */
[----:B------:R-:W-:Y:S02]  /*c5d0*/  IMAD.MOV.U32 R13, RZ, RZ, R66 ;  /* 0x000000ffff0d7224 */ /* 0x000fe400078e0042 */
[----:B------:R-:W-:Y:S02]  /*c5e0*/  IMAD.MOV.U32 R14, RZ, RZ, R78 ;  /* 0x000000ffff0e7224 */ /* 0x000fe400078e004e */
        /* <DEDUP_REMOVED lines=14> */
[----:B------:R-:W-:Y:S01]  /*c6d0*/  IMAD.MOV.U32 R54, RZ, RZ, R63 ;  /* 0x000000ffff367224 */ /* 0x000fe200078e003f */
[----:B------:R-:W-:Y:S04]  /*c6e0*/  STS.128 [R2], R4 ;  /* 0x0000000402007388 */ /* 0x000fe80000000c00 */
[----:B------:R-:W-:Y:S04]  /*c6f0*/  STS.128 [R2+0x800], R8 ;  /* 0x0008000802007388 */ /* 0x000fe80000000c00 */
[----:B------:R-:W-:Y:S04]  /*c700*/  STS.128 [R2+0x80], R12 ;  /* 0x0000800c02007388 */ /* 0x000fe80000000c00 */
[----:B------:R-:W-:Y:S04]  /*c710*/  STS.128 [R2+0x880], R96 ;  /* 0x0008806002007388 */ /* 0x000fe80000000c00 */
[----:B------:R-:W-:Y:S04]  /*c720*/  STS.128 [R2+0x400], R24 ;  /* 0x0004001802007388 */ /* 0x000fe80000000c00 */
[----:B------:R-:W-:Y:S04]  /*c730*/  STS.128 [R2+0xc00], R36 ;  /* 0x000c002402007388 */ /* 0x000fe80000000c00 */
[----:B------:R1:W-:Y:S04]  /*c740*/  STS.128 [R2+0x480], R40 ;  /* 0x0004802802007388 */ /* 0x0003e80000000c00 */
[----:B------:R2:W-:Y:S04]  /*c750*/  STS.128 [R2+0xc80], R52 ;  /* 0x000c803402007388 */ /* 0x0005e80000000c00 */
[----:B------:R-:W-:Y:S06]  /*c760*/  BAR.SYNC.DEFER_BLOCKING 0x0 ;  /* 0x0000000000007b1d */ /* 0x000fec0000010000 */
[----:B-1----:R-:W4:Y:S04]  /*c770*/  LDL.LU R42, [R1+0x6c] ;  /* 0x00006c00012a7983 */ /* 0x002f280000300800 */
[----:B------:R-:W4:Y:S04]  /*c780*/  LDL.LU R50, [R1+0x68] ;  /* 0x0000680001327983 */ /* 0x000f280000300800 */
[----:B------:R-:W4:Y:S04]  /*c790*/  LDL.LU R49, [R1+0x64] ;  /* 0x0000640001317983 */ /* 0x000f280000300800 */
[----:B------:R-:W1:Y:S01]  /*c7a0*/  LDS.128 R8, [R20] ;  /* 0x0000000014087984 */ /* 0x000e620000000c00 */
[C---:B--2---:R-:W-:Y:S01]  /*c7b0*/  IMAD R0, R18.reuse, c[0x0][0x194], RZ ;  /* 0x0000650012007a24 */ /* 0x044fe200078e02ff */
[----:B------:R-:W-:-:S04]  /*c7c0*/  ISETP.GE.AND P0, PT, R18, c[0x0][0x178], PT ;  /* 0x00005e0012007a0c */ /* 0x000fc80003f06270 */
[C---:B------:R-:W-:Y:S01]  /*c7d0*/  LEA R45, P2, R0.reuse, c[0x0][0x170], 0x2 ;  /* 0x00005c00002d7a11 */ /* 0x040fe200078410ff */
[C---:B---3--:R-:W-:Y:S01]  /*c7e0*/  IMAD R3, R17.reuse, c[0x0][0x198], RZ ;  /* 0x0000660011037a24 */ /* 0x048fe200078e02ff */
[----:B------:R-:W-:Y:S02]  /*c7f0*/  ISETP.LT.AND P1, PT, R17, c[0x0][0x17c], !P0 ;  /* 0x00005f0011007a0c */ /* 0x000fe40004721270 */
[----:B------:R-:W-:Y:S02]  /*c800*/  LEA.HI.X.SX32 R47, R0, c[0x0][0x174], 0x2, P2 ;  /* 0x00005d00002f7a11 */ /* 0x000fe400010f16ff */
[----:B------:R-:W-:-:S04]  /*c810*/  LEA R2, P2, R3, R45, 0x2 ;  /* 0x0000002d03027211 */ /* 0x000fc800078410ff */
[----:B------:R-:W-:-:S05]  /*c820*/  LEA.HI.X.SX32 R3, R3, R47, 0x2, P2 ;  /* 0x0000002f03037211 */ /* 0x000fca00010f16ff */
[----:B-1----:R1:W-:Y:S04]  /*c830*/  @P1 STG.E [R2.64], R8 ;  /* 0x0000000802001986 */ /* 0x0023e8000c101906 */
[----:B-1----:R-:W2:Y:S04]  /*c840*/  LDL.LU R8, [R1+0x60] ;  /* 0x0000600001087983 */ /* 0x002ea80000300800 */
[----:B------:R-:W3:Y:S01]  /*c850*/  LDL.LU R44, [R1+0x5c] ;  /* 0x00005c00012c7983 */ /* 0x000ee20000300800 */
[C---:B------:R-:W-:Y:S02]  /*c860*/  LOP3.LUT R16, R20.reuse, 0x20, RZ, 0x3c, !PT ;  /* 0x0000002014107812 */ /* 0x040fe400078e3cff */
[----:B------:R-:W-:-:S02]  /*c870*/  LOP3.LUT R32, R20, 0x40, RZ, 0x3c, !PT ;  /* 0x0000004014207812 */ /* 0x000fc400078e3cff */
[----:B------:R-:W-:Y:S01]  /*c880*/  LOP3.LUT R28, R20, 0x60, RZ, 0x3c, !PT ;  /* 0x00000060141c7812 */ /* 0x000fe200078e3cff */
[----:B------:R-:W1:Y:S04]  /*c890*/  LDS.128 R4, [R16] ;  /* 0x0000000010047984 */ /* 0x000e680000000c00 */
[----:B------:R-:W4:Y:S04]  /*c8a0*/  LDS.128 R12, [R32] ;  /* 0x00000000200c7984 */ /* 0x000f280000000c00 */
[----:B------:R-:W4:Y:S04]  /*c8b0*/  LDS.128 R24, [R28] ;  /* 0x000000001c187984 */ /* 0x000f280000000c00 */
[----:B------:R-:W4:Y:S04]  /*c8c0*/  LDS.128 R20, [R20+0x1000] ;  /* 0x0010000014147984 */ /* 0x000f280000000c00 */
[----:B------:R-:W4:Y:S02]  /*c8d0*/  LDS.128 R16, [R16+0x1000] ;  /* 0x0010000010107984 */ /* 0x000f240000000c00 */
[C---:B----4-:R-:W-:Y:S01]  /*c8e0*/  IMAD R0, R31.reuse, c[0x0][0x198], RZ ;  /* 0x000066001f007a24 */ /* 0x050fe200078e02ff */
[----:B------:R-:W-:Y:S01]  /*c8f0*/  ISETP.LT.AND P3, PT, R31, c[0x0][0x17c], !P0 ;  /* 0x00005f001f007a0c */ /* 0x000fe20004761270 */
[C---:B------:R-:W-:Y:S01]  /*c900*/  IMAD R39, R30.reuse, c[0x0][0x198], RZ ;  /* 0x000066001e277a24 */ /* 0x040fe200078e02ff */
[----:B------:R-:W-:Y:S01]  /*c910*/  ISETP.LT.AND P4, PT, R30, c[0x0][0x17c], !P0 ;  /* 0x00005f001e007a0c */ /* 0x000fe20004781270 */
[C---:B------:R-:W-:Y:S01]  /*c920*/  IMAD R41, R29.reuse, c[0x0][0x198], RZ ;  /* 0x000066001d297a24 */ /* 0x040fe200078e02ff */
[----:B------:R-:W-:Y:S01]  /*c930*/  LEA R36, P2, R0, R45, 0x2 ;  /* 0x0000002d00247211 */ /* 0x000fe200078410ff */
[----:B------:R-:W4:Y:S01]  /*c940*/  LDL.LU R48, [R1+0x58] ;  /* 0x0000580001307983 */ /* 0x000f220000300800 */
[----:B------:R-:W-:-:S02]  /*c950*/  ISETP.LT.AND P1, PT, R29, c[0x0][0x17c], !P0 ;  /* 0x00005f001d007a0c */ /* 0x000fc40004721270 */
[----:B------:R-:W-:Y:S01]  /*c960*/  LEA.HI.X.SX32 R37, R0, R47, 0x2, P2 ;  /* 0x0000002f00257211 */ /* 0x000fe200010f16ff */
[----:B------:R-:W-:Y:S01]  /*c970*/  IMAD R0, R46, c[0x0][0x198], RZ ;  /* 0x000066002e007a24 */ /* 0x000fe200078e02ff */
[-C--:B------:R-:W-:Y:S01]  /*c980*/  LEA R38, P5, R39, R45.reuse, 0x2 ;  /* 0x0000002d27267211 */ /* 0x080fe200078a10ff */
[----:B------:R-:W2:Y:S01]  /*c990*/  LDS.128 R32, [R32+0x1000] ;  /* 0x0010000020207984 */ /* 0x000ea20000000c00 */
[----:B------:R-:W-:Y:S02]  /*c9a0*/  LEA R2, P6, R41, R45, 0x2 ;  /* 0x0000002d29027211 */ /* 0x000fe400078c10ff */
[-C--:B------:R-:W-:Y:S01]  /*c9b0*/  LEA.HI.X.SX32 R39, R39, R47.reuse, 0x2, P5 ;  /* 0x0000002f27277211 */ /* 0x080fe200028f16ff */
[----:B------:R-:W2:Y:S01]  /*c9c0*/  LDS.128 R28, [R28+0x1000] ;  /* 0x001000001c1c7984 */ /* 0x000ea20000000c00 */
[----:B------:R-:W-:-:S03]  /*c9d0*/  LEA.HI.X.SX32 R3, R41, R47, 0x2, P6 ;  /* 0x0000002f29037211 */ /* 0x000fc600030f16ff */
[----:B-1----:R-:W-:Y:S01]  /*c9e0*/  @P3 STG.E [R36.64], R4 ;  /* 0x0000000424003986 */ /* 0x002fe2000c101906 */
[----:B------:R-:W-:Y:S02]  /*c9f0*/  LEA R40, P3, R0, R45, 0x2 ;  /* 0x0000002d00287211 */ /* 0x000fe400078610ff */
[----:B------:R-:W-:Y:S01]  /*ca00*/  ISETP.LT.AND P2, PT, R46, c[0x0][0x17c], !P0 ;  /* 0x00005f002e007a0c */ /* 0x000fe20004741270 */
[----:B------:R1:W-:Y:S01]  /*ca10*/  @P4 STG.E [R38.64], R12 ;  /* 0x0000000c26004986 */ /* 0x0003e2000c101906 */
[----:B------:R-:W-:-:S03]  /*ca20*/  LEA.HI.X.SX32 R41, R0, R47, 0x2, P3 ;  /* 0x0000002f00297211 */ /* 0x000fc600018f16ff */
[----:B------:R-:W4:Y:S04]  /*ca30*/  LDL.LU R46, [R1+0x54] ;  /* 0x00005400012e7983 */ /* 0x000f280000300800 */
[----:B------:R1:W-:Y:S04]  /*ca40*/  @P1 STG.E [R2.64], R24 ;  /* 0x0000001802001986 */ /* 0x0003e8000c101906 */
[----:B-1----:R-:W4:Y:S04]  /*ca50*/  LDL.LU R12, [R1+0x50] ;  /* 0x00005000010c7983 */ /* 0x002f280000300800 */
[----:B------:R-:W-:Y:S04]  /*ca60*/  @P2 STG.E [R40.64], R20 ;  /* 0x0000001428002986 */ /* 0x000fe8000c101906 */
[----:B------:R-:W4:Y:S01]  /*ca70*/  LDL.LU R24, [R1+0x4c] ;  /* 0x00004c0001187983 */ /* 0x000f220000300800 */
[C---:B------:R-:W-:Y:S01]  /*ca80*/  IMAD R0, R42.reuse, c[0x0][0x198], RZ ;  /* 0x000066002a007a24 */ /* 0x040fe200078e02ff */
[----:B------:R-:W-:-:S04]  /*ca90*/  ISETP.LT.AND P4, PT, R42, c[0x0][0x17c], !P0 ;  /* 0x00005f002a007a0c */ /* 0x000fc80004781270 */
[----:B------:R-:W-:Y:S01]  /*caa0*/  LEA R42, P1, R0, R45, 0x2 ;  /* 0x0000002d002a7211 */ /* 0x000fe200078210ff */
[----:B------:R-:W-:-:S03]  /*cab0*/  IMAD R4, R50, c[0x0][0x198], RZ ;  /* 0x0000660032047a24 */ /* 0x000fc600078e02ff */
[----:B------:R-:W-:Y:S01]  /*cac0*/  LEA.HI.X.SX32 R43, R0, R47, 0x2, P1 ;  /* 0x0000002f002b7211 */ /* 0x000fe200008f16ff */
[----:B------:R-:W-:Y:S01]  /*cad0*/  IMAD R0, R49, c[0x0][0x198], RZ ;  /* 0x0000660031007a24 */ /* 0x000fe200078e02ff */
[----:B------:R-:W-:-:S03]  /*cae0*/  LEA R36, P5, R4, R45, 0x2 ;  /* 0x0000002d04247211 */ /* 0x000fc600078a10ff */
[----:B------:R1:W-:Y:S01]  /*caf0*/  @P4 STG.E [R42.64], R16 ;  /* 0x000000102a004986 */ /* 0x0003e2000c101906 */
[----:B------:R-:W-:Y:S02]  /*cb00*/  LEA R2, P4, R0, R45, 0x2 ;  /* 0x0000002d00027211 */ /* 0x000fe400078810ff */
[-C--:B------:R-:W-:Y:S02]  /*cb10*/  LEA.HI.X.SX32 R37, R4, R47.reuse, 0x2, P5 ;  /* 0x0000002f04257211 */ /* 0x080fe400028f16ff */
[----:B------:R-:W-:Y:S02]  /*cb20*/  LEA.HI.X.SX32 R3, R0, R47, 0x2, P4 ;  /* 0x0000002f00037211 */ /* 0x000fe400020f16ff */
[C---:B---3--:R-:W-:Y:S01]  /*cb30*/  ISETP.LT.AND P5, PT, R44.reuse, c[0x0][0x17c], !P0 ;  /* 0x00005f002c007a0c */ /* 0x048fe200047a1270 */
[----:B------:R-:W-:Y:S02]  /*cb40*/  IMAD R0, R44, c[0x0][0x198], RZ ;  /* 0x000066002c007a24 */ /* 0x000fe400078e02ff */
[----:B------:R-:W3:Y:S04]  /*cb50*/  LDL.LU R44, [R1+0x48] ;  /* 0x00004800012c7983 */ /* 0x000ee80000300800 */
[----:B-1----:R-:W3:Y:S04]  /*cb60*/  LDL.LU R43, [R1+0x44] ;  /* 0x00004400012b7983 */ /* 0x002ee80000300800 */
[----:B------:R-:W3:Y:S04]  /*cb70*/  LDL.LU R42, [R1+0x40] ;  /* 0x00004000012a7983 */ /* 0x000ee80000300800 */
[----:B------:R-:W3:Y:S01]  /*cb80*/  LDL.LU R20, [R1+0x3c] ;  /* 0x00003c0001147983 */ /* 0x000ee20000300800 */
[----:B------:R-:W-:-:S02]  /*cb90*/  ISETP.LT.AND P3, PT, R50, c[0x0][0x17c], !P0 ;  /* 0x00005f0032007a0c */ /* 0x000fc40004761270 */
[----:B------:R-:W-:Y:S01]  /*cba0*/  ISETP.LT.AND P2, PT, R49, c[0x0][0x17c], !P0 ;  /* 0x00005f0031007a0c */ /* 0x000fe20004741270 */
[----:B------:R-:W3:Y:S01]  /*cbb0*/  LDL.LU R16, [R1+0x38] ;  /* 0x0000380001107983 */ /* 0x000ee20000300800 */
[C---:B--2---:R-:W-:Y:S01]  /*cbc0*/  ISETP.LT.AND P1, PT, R8.reuse, c[0x0][0x17c], !P0 ;  /* 0x00005f0008007a0c */ /* 0x044fe20004721270 */
[----:B------:R-:W-:-:S05]  /*cbd0*/  IMAD R8, R8, c[0x0][0x198], RZ ;  /* 0x0000660008087a24 */ /* 0x000fca00078e02ff */
[----:B------:R-:W-:-:S03]  /*cbe0*/  LEA R38, P6, R8, R45, 0x2 ;  /* 0x0000002d08267211 */ /* 0x000fc600078c10ff */
[----:B------:R-:W-:Y:S04]  /*cbf0*/  @P3 STG.E [R36.64], R32 ;  /* 0x0000002024003986 */ /* 0x000fe8000c101906 */
[----:B------:R1:W-:Y:S01]  /*cc00*/  @P2 STG.E [R2.64], R28 ;  /* 0x0000001c02002986 */ /* 0x0003e2000c101906 */
[----:B------:R-:W-:Y:S02]  /*cc10*/  LEA R40, P2, R0, R45, 0x2 ;  /* 0x0000002d00287211 */ /* 0x000fe400078410ff */
[-C--:B------:R-:W-:Y:S02]  /*cc20*/  LEA.HI.X.SX32 R39, R8, R47.reuse, 0x2, P6 ;  /* 0x0000002f08277211 */ /* 0x080fe400030f16ff */
[----:B------:R-:W-:-:S03]  /*cc30*/  LEA.HI.X.SX32 R41, R0, R47, 0x2, P2 ;  /* 0x0000002f00297211 */ /* 0x000fc600010f16ff */
[----:B------:R2:W-:Y:S04]  /*cc40*/  @P1 STG.E [R38.64], R9 ;  /* 0x0000000926001986 */ /* 0x0005e8000c101906 */
[----:B------:R-:W-:Y:S01]  /*cc50*/  @P5 STG.E [R40.64], R5 ;  /* 0x0000000528005986 */ /* 0x000fe2000c101906 */
[C---:B----4-:R-:W-:Y:S01]  /*cc60*/  IMAD R4, R48.reuse, c[0x0][0x198], RZ ;  /* 0x0000660030047a24 */ /* 0x050fe200078e02ff */
[----:B------:R-:W-:Y:S02]  /*cc70*/  ISETP.LT.AND P4, PT, R48, c[0x0][0x17c], !P0 ;  /* 0x00005f0030007a0c */ /* 0x000fe40004781270 */
[----:B-1----:R-:W4:Y:S01]  /*cc80*/  LDL.LU R28, [R1+0x34] ;  /* 0x00003400011c7983 */ /* 0x002f220000300800 */
[----:B------:R-:W-:-:S05]  /*cc90*/  IMAD R0, R46, c[0x0][0x198], RZ ;  /* 0x000066002e007a24 */ /* 0x000fca00078e02ff */
[----:B------:R-:W-:Y:S02]  /*cca0*/  LEA R2, P5, R0, R45, 0x2 ;  /* 0x0000002d00027211 */ /* 0x000fe400078a10ff */
[----:B------:R-:W-:Y:S02]  /*ccb0*/  ISETP.LT.AND P3, PT, R46, c[0x0][0x17c], !P0 ;  /* 0x00005f002e007a0c */ /* 0x000fe40004761270 */
[----:B------:R-:W-:Y:S02]  /*ccc0*/  LEA.HI.X.SX32 R3, R0, R47, 0x2, P5 ;  /* 0x0000002f00037211 */ /* 0x000fe400028f16ff */
[C---:B------:R-:W-:Y:S01]  /*ccd0*/  ISETP.LT.AND P2, PT, R12.reuse, c[0x0][0x17c], !P0 ;  /* 0x00005f000c007a0c */ /* 0x040fe20004741270 */
[----:B------:R-:W-:Y:S02]  /*cce0*/  IMAD R12, R12, c[0x0][0x198], RZ ;  /* 0x000066000c0c7a24 */ /* 0x000fe400078e02ff */
[----:B------:R-:W-:Y:S01]  /*ccf0*/  IMAD R0, R24, c[0x0][0x198], RZ ;  /* 0x0000660018007a24 */ /* 0x000fe200078e02ff */
[----:B------:R-:W-:-:S04]  /*cd00*/  LEA R36, P1, R4, R45, 0x2 ;  /* 0x0000002d04247211 */ /* 0x000fc800078210ff */
[----:B--2---:R-:W-:Y:S02]  /*cd10*/  LEA R38, P5, R0, R45, 0x2 ;  /* 0x0000002d00267211 */ /* 0x004fe400078a10ff */
[----:B------:R-:W-:Y:S02]  /*cd20*/  LEA.HI.X.SX32 R37, R4, R47, 0x2, P1 ;  /* 0x0000002f04257211 */ /* 0x000fe400008f16ff */
[----:B------:R-:W-:Y:S02]  /*cd30*/  LEA R8, P6, R12, R45, 0x2 ;  /* 0x0000002d0c087211 */ /* 0x000fe400078c10ff */
[----:B------:R-:W-:Y:S02]  /*cd40*/  ISETP.LT.AND P1, PT, R24, c[0x0][0x17c], !P0 ;  /* 0x00005f0018007a0c */ /* 0x000fe40004721270 */
[-C--:B------:R-:W-:Y:S01]  /*cd50*/  LEA.HI.X.SX32 R39, R0, R47.reuse, 0x2, P5 ;  /* 0x0000002f00277211 */ /* 0x080fe200028f16ff */
[----:B------:R-:W2:Y:S01]  /*cd60*/  LDL.LU R24, [R1+0x30] ;  /* 0x0000300001187983 */ /* 0x000ea20000300800 */
[----:B------:R-:W-:-:S03]  /*cd70*/  LEA.HI.X.SX32 R9, R12, R47, 0x2, P6 ;  /* 0x0000002f0c097211 */ /* 0x000fc600030f16ff */
[----:B------:R-:W-:Y:S04]  /*cd80*/  @P4 STG.E [R36.64], R13 ;  /* 0x0000000d24004986 */ /* 0x000fe8000c101906 */
[----:B------:R-:W-:Y:S04]  /*cd90*/  @P3 STG.E [R2.64], R25 ;  /* 0x0000001902003986 */ /* 0x000fe8000c101906 */
[----:B------:R1:W-:Y:S04]  /*cda0*/  @P2 STG.E [R8.64], R21 ;  /* 0x0000001508002986 */ /* 0x0003e8000c101906 */
[----:B-1----:R-:W2:Y:S01]  /*cdb0*/  LDL.LU R21, [R1+0x2c] ;  /* 0x00002c0001157983 */ /* 0x002ea20000300800 */
[----:B---3--:R-:W-:-:S02]  /*cdc0*/  IMAD R5, R44, c[0x0][0x198], RZ ;  /* 0x000066002c057a24 */ /* 0x008fc400078e02ff */
[----:B------:R-:W-:-:S03]  /*cdd0*/  IMAD R0, R43, c[0x0][0x198], RZ ;  /* 0x000066002b007a24 */ /* 0x000fc600078e02ff */
[CC--:B------:R-:W-:Y:S02]  /*cde0*/  LEA R4, P5, R5.reuse, R45.reuse, 0x2 ;  /* 0x0000002d05047211 */ /* 0x0c0fe400078a10ff */
[C---:B------:R-:W-:Y:S02]  /*cdf0*/  LEA R2, P6, R0.reuse, R45, 0x2 ;  /* 0x0000002d00027211 */ /* 0x040fe400078c10ff */
[-C--:B------:R-:W-:Y:S02]  /*ce00*/  LEA.HI.X.SX32 R5, R5, R47.reuse, 0x2, P5 ;  /* 0x0000002f05057211 */ /* 0x080fe400028f16ff */
[----:B------:R-:W-:Y:S01]  /*ce10*/  LEA.HI.X.SX32 R3, R0, R47, 0x2, P6 ;  /* 0x0000002f00037211 */ /* 0x000fe200030f16ff */
[C---:B------:R-:W-:Y:S01]  /*ce20*/  IMAD R0, R20.reuse, c[0x0][0x198], RZ ;  /* 0x0000660014007a24 */ /* 0x040fe200078e02ff */
[----:B------:R-:W-:Y:S02]  /*ce30*/  ISETP.LT.AND P5, PT, R20, c[0x0][0x17c], !P0 ;  /* 0x00005f0014007a0c */ /* 0x000fe400047a1270 */
[----:B------:R-:W3:Y:S01]  /*ce40*/  LDL.LU R20, [R1+0x28] ;  /* 0x0000280001147983 */ /* 0x000ee20000300800 */
[----:B------:R-:W-:Y:S01]  /*ce50*/  ISETP.LT.AND P4, PT, R44, c[0x0][0x17c], !P0 ;  /* 0x00005f002c007a0c */ /* 0x000fe20004781270 */
[----:B------:R-:W-:Y:S01]  /*ce60*/  IMAD R12, R42, c[0x0][0x198], RZ ;  /* 0x000066002a0c7a24 */ /* 0x000fe200078e02ff */
[----:B------:R-:W-:-:S02]  /*ce70*/  ISETP.LT.AND P3, PT, R43, c[0x0][0x17c], !P0 ;  /* 0x00005f002b007a0c */ /* 0x000fc40004761270 */
[----:B------:R-:W-:Y:S01]  /*ce80*/  ISETP.LT.AND P2, PT, R42, c[0x0][0x17c], !P0 ;  /* 0x00005f002a007a0c */ /* 0x000fe20004741270 */
[----:B------:R-:W-:Y:S01]  /*ce90*/  @P1 STG.E [R38.64], R17 ;  /* 0x0000001126001986 */ /* 0x000fe2000c101906 */
[----:B------:R-:W-:-:S04]  /*cea0*/  LEA R8, P1, R12, R45, 0x2 ;  /* 0x0000002d0c087211 */ /* 0x000fc800078210ff */
[----:B------:R-:W-:-:S03]  /*ceb0*/  LEA.HI.X.SX32 R9, R12, R47, 0x2, P1 ;  /* 0x0000002f0c097211 */ /* 0x000fc600008f16ff */
[----:B------:R1:W-:Y:S04]  /*cec0*/  @P4 STG.E [R4.64], R33 ;  /* 0x0000002104004986 */ /* 0x0003e8000c101906 */
[----:B------:R-:W-:Y:S04]  /*ced0*/  @P3 STG.E [R2.64], R29 ;  /* 0x0000001d02003986 */ /* 0x000fe8000c101906 */
[----:B------:R4:W-:Y:S04]  /*cee0*/  @P2 STG.E [R8.64], R10 ;  /* 0x0000000a08002986 */ /* 0x0009e8000c101906 */
[----:B-1----:R-:W3:Y:S04]  /*cef0*/  LDL.LU R33, [R1+0x24] ;  /* 0x0000240001217983 */ /* 0x002ee80000300800 */
[----:B----4-:R-:W4:Y:S01]  /*cf00*/  LDL.LU R10, [R1+0x20] ;  /* 0x00002000010a7983 */ /* 0x010f220000300800 */
[----:B------:R-:W-:-:S03]  /*cf10*/  LEA R12, P1, R0, R45, 0x2 ;  /* 0x0000002d000c7211 */ /* 0x000fc600078210ff */
[----:B------:R-:W4:Y:S01]  /*cf20*/  LDL.LU R32, [R1+0x1c] ;  /* 0x00001c0001207983 */ /* 0x000f220000300800 */
[C---:B------:R-:W-:Y:S01]  /*cf30*/  ISETP.LT.AND P3, PT, R16.reuse, c[0x0][0x17c], !P0 ;  /* 0x00005f0010007a0c */ /* 0x040fe20004761270 */
[----:B------:R-:W-:Y:S01]  /*cf40*/  IMAD R16, R16, c[0x0][0x198], RZ ;  /* 0x0000660010107a24 */ /* 0x000fe200078e02ff */
[----:B------:R-:W-:Y:S01]  /*cf50*/  LEA.HI.X.SX32 R13, R0, R47, 0x2, P1 ;  /* 0x0000002f000d7211 */ /* 0x000fe200008f16ff */
[----:B------:R-:W4:Y:S01]  /*cf60*/  LDL.LU R29, [R1+0x18] ;  /* 0x00001800011d7983 */ /* 0x000f220000300800 */
[C---:B------:R-:W-:Y:S01]  /*cf70*/  ISETP.LT.AND P2, PT, R28.reuse, c[0x0][0x17c], !P0 ;  /* 0x00005f001c007a0c */ /* 0x040fe20004741270 */
[----:B------:R-:W-:Y:S02]  /*cf80*/  IMAD R0, R28, c[0x0][0x198], RZ ;  /* 0x000066001c007a24 */ /* 0x000fe400078e02ff */
[----:B------:R-:W4:Y:S01]  /*cf90*/  LDL.LU R28, [R1+0x14] ;  /* 0x00001400011c7983 */ /* 0x000f220000300800 */
[----:B------:R-:W-:-:S03]  /*cfa0*/  LEA R4, P4, R16, R45, 0x2 ;  /* 0x0000002d10047211 */ /* 0x000fc600078810ff */
[----:B------:R-:W4:Y:S01]  /*cfb0*/  LDL.LU R25, [R1+0x10] ;  /* 0x0000100001197983 */ /* 0x000f220000300800 */
[----:B------:R-:W-:Y:S02]  /*cfc0*/  LEA R2, P6, R0, R45, 0x2 ;  /* 0x0000002d00027211 */ /* 0x000fe400078c10ff */
[-C--:B------:R-:W-:Y:S01]  /*cfd0*/  LEA.HI.X.SX32 R5, R16, R47.reuse, 0x2, P4 ;  /* 0x0000002f10057211 */ /* 0x080fe200020f16ff */
[----:B------:R1:W-:Y:S01]  /*cfe0*/  @P5 STG.E [R12.64], R6 ;  /* 0x000000060c005986 */ /* 0x0003e2000c101906 */
[----:B------:R-:W-:Y:S02]  /*cff0*/  LEA.HI.X.SX32 R3, R0, R47, 0x2, P6 ;  /* 0x0000002f00037211 */ /* 0x000fe400030f16ff */
[C---:B--2---:R-:W-:Y:S01]  /*d000*/  ISETP.LT.AND P1, PT, R24.reuse, c[0x0][0x17c], !P0 ;  /* 0x00005f0018007a0c */ /* 0x044fe20004721270 */
[----:B------:R-:W-:Y:S02]  /*d010*/  IMAD R17, R24, c[0x0][0x198], RZ ;  /* 0x0000660018117a24 */ /* 0x000fe400078e02ff */
[----:B------:R-:W2:Y:S04]  /*d020*/  LDL.LU R24, [R1+0xc] ;  /* 0x00000c0001187983 */ /* 0x000ea80000300800 */
[----:B------:R-:W-:Y:S01]  /*d030*/  @P3 STG.E [R4.64], R14 ;  /* 0x0000000e04003986 */ /* 0x000fe2000c101906 */
[C---:B------:R-:W-:Y:S01]  /*d040*/  ISETP.LT.AND P4, PT, R21.reuse, c[0x0][0x17c], !P0 ;  /* 0x00005f0015007a0c */ /* 0x040fe20004781270 */
[----:B------:R-:W-:-:S02]  /*d050*/  IMAD R0, R21, c[0x0][0x198], RZ ;  /* 0x0000660015007a24 */ /* 0x000fc400078e02ff */
[----:B------:R-:W2:Y:S01]  /*d060*/  LDL.LU R21, [R1+0x8] ;  /* 0x0000080001157983 */ /* 0x000ea20000300800 */
[C---:B---3--:R-:W-:Y:S01]  /*d070*/  ISETP.LT.AND P3, PT, R20.reuse, c[0x0][0x17c], !P0 ;  /* 0x00005f0014007a0c */ /* 0x048fe20004761270 */
[----:B-1----:R-:W-:Y:S02]  /*d080*/  IMAD R6, R20, c[0x0][0x198], RZ ;  /* 0x0000660014067a24 */ /* 0x002fe400078e02ff */
[----:B------:R-:W3:Y:S01]  /*d090*/  LDL.LU R20, [R1+0x4] ;  /* 0x0000040001147983 */ /* 0x000ee20000300800 */
[----:B------:R-:W-:-:S03]  /*d0a0*/  LEA R8, P5, R17, R45, 0x2 ;  /* 0x0000002d11087211 */ /* 0x000fc600078a10ff */
[----:B------:R1:W-:Y:S01]  /*d0b0*/  @P2 STG.E [R2.64], R26 ;  /* 0x0000001a02002986 */ /* 0x0003e2000c101906 */
[----:B------:R-:W-:Y:S02]  /*d0c0*/  LEA.HI.X.SX32 R9, R17, R47, 0x2, P5 ;  /* 0x0000002f11097211 */ /* 0x000fe400028f16ff */
[----:B------:R-:W-:-:S03]  /*d0d0*/  LEA R16, P2, R0, R45, 0x2 ;  /* 0x0000002d00107211 */ /* 0x000fc600078410ff */
[----:B------:R4:W-:Y:S01]  /*d0e0*/  @P1 STG.E [R8.64], R22 ;  /* 0x0000001608001986 */ /* 0x0009e2000c101906 */
[----:B------:R-:W-:-:S05]  /*d0f0*/  LEA.HI.X.SX32 R17, R0, R47, 0x2, P2 ;  /* 0x0000002f00117211 */ /* 0x000fca00010f16ff */
[----:B------:R-:W-:Y:S01]  /*d100*/  @P4 STG.E [R16.64], R18 ;  /* 0x0000001210004986 */ /* 0x000fe2000c101906 */
[-C--:B-1----:R-:W-:Y:S01]  /*d110*/  LEA R2, P4, R6, R45.reuse, 0x2 ;  /* 0x0000002d06027211 */ /* 0x082fe200078810ff */
[C---:B------:R-:W-:Y:S01]  /*d120*/  IMAD R0, R33.reuse, c[0x0][0x198], RZ ;  /* 0x0000660021007a24 */ /* 0x040fe200078e02ff */
[----:B------:R-:W-:Y:S02]  /*d130*/  ISETP.LT.AND P2, PT, R33, c[0x0][0x17c], !P0 ;  /* 0x00005f0021007a0c */ /* 0x000fe40004741270 */
[C---:B----4-:R-:W-:Y:S01]  /*d140*/  ISETP.LT.AND P1, PT, R10.reuse, c[0x0][0x17c], !P0 ;  /* 0x00005f000a007a0c */ /* 0x050fe20004721270 */
[----:B------:R-:W-:Y:S01]  /*d150*/  IMAD R10, R10, c[0x0][0x198], RZ ;  /* 0x000066000a0a7a24 */ /* 0x000fe200078e02ff */
[----:B------:R-:W-:Y:S01]  /*d160*/  LEA R4, P5, R0, R45, 0x2 ;  /* 0x0000002d00047211 */ /* 0x000fe200078a10ff */
[----:B------:R-:W-:-:S03]  /*d170*/  IMAD R13, R32, c[0x0][0x198], RZ ;  /* 0x00006600200d7a24 */ /* 0x000fc600078e02ff */
[----:B------:R-:W-:Y:S02]  /*d180*/  LEA R8, P6, R10, R45, 0x2 ;  /* 0x0000002d0a087211 */ /* 0x000fe400078c10ff */
[-C--:B------:R-:W-:Y:S02]  /*d190*/  LEA.HI.X.SX32 R3, R6, R47.reuse, 0x2, P4 ;  /* 0x0000002f06037211 */ /* 0x080fe400020f16ff */
[----:B------:R-:W-:Y:S02]  /*d1a0*/  ISETP.LT.AND P4, PT, R32, c[0x0][0x17c], !P0 ;  /* 0x00005f0020007a0c */ /* 0x000fe40004781270 */
[-C--:B------:R-:W-:Y:S01]  /*d1b0*/  LEA.HI.X.SX32 R5, R0, R47.reuse, 0x2, P5 ;  /* 0x0000002f00057211 */ /* 0x080fe200028f16ff */
[----:B------:R-:W-:Y:S01]  /*d1c0*/  IMAD R0, R29, c[0x0][0x198], RZ ;  /* 0x000066001d007a24 */ /* 0x000fe200078e02ff */
[----:B------:R-:W-:Y:S01]  /*d1d0*/  LEA.HI.X.SX32 R9, R10, R47, 0x2, P6 ;  /* 0x0000002f0a097211 */ /* 0x000fe200030f16ff */
[----:B------:R1:W-:Y:S01]  /*d1e0*/  @P3 STG.E [R2.64], R34 ;  /* 0x0000002202003986 */ /* 0x0003e2000c101906 */
[----:B------:R-:W-:Y:S01]  /*d1f0*/  LEA R12, P5, R13, R45, 0x2 ;  /* 0x0000002d0d0c7211 */ /* 0x000fe200078a10ff */
[----:B------:R-:W-:-:S02]  /*d200*/  IMAD R14, R25, c[0x0][0x198], RZ ;  /* 0x00006600190e7a24 */ /* 0x000fc400078e02ff */
[----:B------:R-:W-:Y:S01]  /*d210*/  @P2 STG.E [R4.64], R30 ;  /* 0x0000001e04002986 */ /* 0x000fe2000c101906 */
[----:B------:R-:W-:-:S03]  /*d220*/  LEA.HI.X.SX32 R13, R13, R47, 0x2, P5 ;  /* 0x0000002f0d0d7211 */ /* 0x000fc600028f16ff */
[----:B------:R4:W-:Y:S01]  /*d230*/  @P1 STG.E [R8.64], R11 ;  /* 0x0000000b08001986 */ /* 0x0009e2000c101906 */
[----:B-1----:R-:W-:Y:S01]  /*d240*/  LEA R2, P1, R0, R45, 0x2 ;  /* 0x0000002d00027211 */ /* 0x002fe200078210ff */
[----:B------:R-:W-:Y:S02]  /*d250*/  IMAD R10, R28, c[0x0][0x198], RZ ;  /* 0x000066001c0a7a24 */ /* 0x000fe400078e02ff */
[----:B--2---:R-:W-:Y:S01]  /*d260*/  IMAD R16, R24, c[0x0][0x198], RZ ;  /* 0x0000660018107a24 */ /* 0x004fe200078e02ff */
[----:B------:R-:W-:Y:S02]  /*d270*/  LEA.HI.X.SX32 R3, R0, R47, 0x2, P1 ;  /* 0x0000002f00037211 */ /* 0x000fe400008f16ff */
[-C--:B----4-:R-:W-:Y:S01]  /*d280*/  LEA R8, P2, R14, R45.reuse, 0x2 ;  /* 0x0000002d0e087211 */ /* 0x090fe200078410ff */
[----:B------:R1:W-:Y:S01]  /*d290*/  @P4 STG.E [R12.64], R7 ;  /* 0x000000070c004986 */ /* 0x0003e2000c101906 */
[----:B------:R-:W-:Y:S02]  /*d2a0*/  LEA R6, P1, R16, R45, 0x2 ;  /* 0x0000002d10067211 */ /* 0x000fe400078210ff */
[----:B------:R-:W-:-:S02]  /*d2b0*/  ISETP.LT.AND P5, PT, R29, c[0x0][0x17c], !P0 ;  /* 0x00005f001d007a0c */ /* 0x000fc400047a1270 */
[----:B------:R-:W-:Y:S02]  /*d2c0*/  ISETP.LT.AND P4, PT, R28, c[0x0][0x17c], !P0 ;  /* 0x00005f001c007a0c */ /* 0x000fe40004781270 */
[----:B------:R-:W-:Y:S02]  /*d2d0*/  ISETP.LT.AND P3, PT, R25, c[0x0][0x17c], !P0 ;  /* 0x00005f0019007a0c */ /* 0x000fe40004761270 */
[----:B------:R-:W-:Y:S02]  /*d2e0*/  LEA.HI.X.SX32 R9, R14, R47, 0x2, P2 ;  /* 0x0000002f0e097211 */ /* 0x000fe400010f16ff */
[----:B------:R-:W-:Y:S02]  /*d2f0*/  LEA R4, P6, R10, R45, 0x2 ;  /* 0x0000002d0a047211 */ /* 0x000fe400078c10ff */
[----:B------:R-:W-:Y:S02]  /*d300*/  ISETP.LT.AND P2, PT, R24, c[0x0][0x17c], !P0 ;  /* 0x00005f0018007a0c */ /* 0x000fe40004741270 */
[----:B-1----:R-:W-:Y:S01]  /*d310*/  LEA.HI.X.SX32 R7, R16, R47, 0x2, P1 ;  /* 0x0000002f10077211 */ /* 0x002fe200008f16ff */
[C---:B------:R-:W-:Y:S01]  /*d320*/  IMAD R17, R21.reuse, c[0x0][0x198], RZ ;  /* 0x0000660015117a24 */ /* 0x040fe200078e02ff */
[----:B------:R-:W-:-:S02]  /*d330*/  ISETP.LT.AND P1, PT, R21, c[0x0][0x17c], !P0 ;  /* 0x00005f0015007a0c */ /* 0x000fc40004721270 */
[----:B------:R-:W-:Y:S02]  /*d340*/  LEA.HI.X.SX32 R5, R10, R47, 0x2, P6 ;  /* 0x0000002f0a057211 */ /* 0x000fe400030f16ff */
[C---:B------:R-:W-:Y:S01]  /*d350*/  LEA R10, P6, R17.reuse, R45, 0x2 ;  /* 0x0000002d110a7211 */ /* 0x040fe200078c10ff */
[----:B------:R1:W-:Y:S03]  /*d360*/  @P5 STG.E [R2.64], R15 ;  /* 0x0000000f02005986 */ /* 0x0003e6000c101906 */
[----:B------:R-:W-:Y:S01]  /*d370*/  LEA.HI.X.SX32 R11, R17, R47, 0x2, P6 ;  /* 0x0000002f110b7211 */ /* 0x000fe200030f16ff */
[----:B------:R1:W-:Y:S04]  /*d380*/  @P4 STG.E [R4.64], R27 ;  /* 0x0000001b04004986 */ /* 0x0003e8000c101906 */
[----:B------:R1:W-:Y:S04]  /*d390*/  @P3 STG.E [R8.64], R23 ;  /* 0x0000001708003986 */ /* 0x0003e8000c101906 */
[----:B------:R1:W-:Y:S04]  /*d3a0*/  @P2 STG.E [R6.64], R19 ;  /* 0x0000001306002986 */ /* 0x0003e8000c101906 */
[----:B------:R1:W-:Y:S01]  /*d3b0*/  @P1 STG.E [R10.64], R35 ;  /* 0x000000230a001986 */ /* 0x0003e2000c101906 */
[C---:B---3--:R-:W-:Y:S01]  /*d3c0*/  ISETP.LT.AND P0, PT, R20.reuse, c[0x0][0x17c], !P0 ;  /* 0x00005f0014007a0c */ /* 0x048fe20004701270 */
[----:B------:R-:W-:-:S05]  /*d3d0*/  IMAD R18, R20, c[0x0][0x198], RZ ;  /* 0x0000660014127a24 */ /* 0x000fca00078e02ff */
[----:B------:R-:W-:-:S04]  /*d3e0*/  LEA R12, P6, R18, R45, 0x2 ;  /* 0x0000002d120c7211 */ /* 0x000fc800078c10ff */
[----:B------:R-:W-:-:S03]  /*d3f0*/  LEA.HI.X.SX32 R13, R18, R47, 0x2, P6 ;  /* 0x0000002f120d7211 */ /* 0x000fc600030f16ff */
[----:B------:R-:W-:Y:S06]  /*d400*/  @!P0 EXIT ;  /* 0x000000000000894d */ /* 0x000fec0003800000 */
[----:B-1----:R-:W-:Y:S01]  /*d410*/  STG.E [R12.64], R31 ;  /* 0x0000001f0c007986 */ /* 0x002fe2000c101906 */
[----:B------:R-:W-:Y:S05]  /*d420*/  EXIT ;  /* 0x000000000000794d */ /* 0x000fea0003800000 */
.L_x_3:
[----:B------:R-:W-:-:S00]  /*d430*/  BRA `(.L_x_3) ;  /* 0xfffffff000007947 */ /* 0x000fc0000383ffff */
[----:B------:R-:W-:-:S00]  /*d440*/  NOP ;  /* 0x0000000000007918 */ /* 0x000fc00000000000 */
        /* <DEDUP_REMOVED lines=11> */
.L_x_4:


//--------------------- .nv.shared.matmul_kernel  --------------------------
	.section	.nv.shared.matmul_kernel,"aw",@nobits
	.sectionflags	@""
	.align	16
